//
// Generated by NVIDIA NVVM Compiler
//
// Compiler Build ID: CL-36424714
// Cuda compilation tools, release 13.0, V13.0.88
// Based on NVVM 20.0.0
//

.version 9.0
.target sm_100
.address_size 64

	// .globl	_Z6mulRowPiS_S_ii

.visible .entry _Z6mulRowPiS_S_ii(
	.param .u64 .ptr .align 1 _Z6mulRowPiS_S_ii_param_0,
	.param .u64 .ptr .align 1 _Z6mulRowPiS_S_ii_param_1,
	.param .u64 .ptr .align 1 _Z6mulRowPiS_S_ii_param_2,
	.param .u32 _Z6mulRowPiS_S_ii_param_3,
	.param .u32 _Z6mulRowPiS_S_ii_param_4
)
{
	.reg .pred 	%p<12>;
	.reg .b32 	%r<125>;
	.reg .b64 	%rd<26>;

	ld.param.u64 	%rd7, [_Z6mulRowPiS_S_ii_param_0];
	ld.param.u64 	%rd8, [_Z6mulRowPiS_S_ii_param_1];
	ld.param.u64 	%rd9, [_Z6mulRowPiS_S_ii_param_2];
	ld.param.u32 	%r24, [_Z6mulRowPiS_S_ii_param_3];
	ld.param.u32 	%r23, [_Z6mulRowPiS_S_ii_param_4];
	cvta.to.global.u64 	%rd1, %rd9;
	cvta.to.global.u64 	%rd2, %rd8;
	cvta.to.global.u64 	%rd3, %rd7;
	mov.u32 	%r25, %tid.x;
	mov.u32 	%r26, %ctaid.x;
	mov.u32 	%r27, %ntid.x;
	mad.lo.s32 	%r1, %r26, %r27, %r25;
	setp.ge.s32 	%p1, %r1, %r24;
	setp.lt.s32 	%p2, %r23, 1;
	or.pred  	%p3, %p1, %p2;
	@%p3 bra 	$L__BB0_13;
	mul.lo.s32 	%r2, %r23, %r1;
	and.b32  	%r3, %r23, 15;
	setp.lt.u32 	%p4, %r23, 16;
	mov.b32 	%r121, 0;
	@%p4 bra 	$L__BB0_4;
	and.b32  	%r121, %r23, 2147483632;
	neg.s32 	%r119, %r121;
	add.s64 	%rd4, %rd3, 32;
	add.s64 	%rd5, %rd2, 32;
	add.s64 	%rd6, %rd1, 32;
	mov.u32 	%r118, %r2;
$L__BB0_3:
	.pragma "nounroll";
	mul.wide.s32 	%rd10, %r118, 4;
	add.s64 	%rd11, %rd4, %rd10;
	add.s64 	%rd12, %rd5, %rd10;
	add.s64 	%rd13, %rd6, %rd10;
	ld.global.u32 	%r29, [%rd11+-32];
	ld.global.u32 	%r30, [%rd12+-32];
	mul.lo.s32 	%r31, %r30, %r29;
	st.global.u32 	[%rd13+-32], %r31;
	ld.global.u32 	%r32, [%rd11+-28];
	ld.global.u32 	%r33, [%rd12+-28];
	mul.lo.s32 	%r34, %r33, %r32;
	st.global.u32 	[%rd13+-28], %r34;
	ld.global.u32 	%r35, [%rd11+-24];
	ld.global.u32 	%r36, [%rd12+-24];
	mul.lo.s32 	%r37, %r36, %r35;
	st.global.u32 	[%rd13+-24], %r37;
	ld.global.u32 	%r38, [%rd11+-20];
	ld.global.u32 	%r39, [%rd12+-20];
	mul.lo.s32 	%r40, %r39, %r38;
	st.global.u32 	[%rd13+-20], %r40;
	ld.global.u32 	%r41, [%rd11+-16];
	ld.global.u32 	%r42, [%rd12+-16];
	mul.lo.s32 	%r43, %r42, %r41;
	st.global.u32 	[%rd13+-16], %r43;
	ld.global.u32 	%r44, [%rd11+-12];
	ld.global.u32 	%r45, [%rd12+-12];
	mul.lo.s32 	%r46, %r45, %r44;
	st.global.u32 	[%rd13+-12], %r46;
	ld.global.u32 	%r47, [%rd11+-8];
	ld.global.u32 	%r48, [%rd12+-8];
	mul.lo.s32 	%r49, %r48, %r47;
	st.global.u32 	[%rd13+-8], %r49;
	ld.global.u32 	%r50, [%rd11+-4];
	ld.global.u32 	%r51, [%rd12+-4];
	mul.lo.s32 	%r52, %r51, %r50;
	st.global.u32 	[%rd13+-4], %r52;
	ld.global.u32 	%r53, [%rd11];
	ld.global.u32 	%r54, [%rd12];
	mul.lo.s32 	%r55, %r54, %r53;
	st.global.u32 	[%rd13], %r55;
	ld.global.u32 	%r56, [%rd11+4];
	ld.global.u32 	%r57, [%rd12+4];
	mul.lo.s32 	%r58, %r57, %r56;
	st.global.u32 	[%rd13+4], %r58;
	ld.global.u32 	%r59, [%rd11+8];
	ld.global.u32 	%r60, [%rd12+8];
	mul.lo.s32 	%r61, %r60, %r59;
	st.global.u32 	[%rd13+8], %r61;
	ld.global.u32 	%r62, [%rd11+12];
	ld.global.u32 	%r63, [%rd12+12];
	mul.lo.s32 	%r64, %r63, %r62;
	st.global.u32 	[%rd13+12], %r64;
	ld.global.u32 	%r65, [%rd11+16];
	ld.global.u32 	%r66, [%rd12+16];
	mul.lo.s32 	%r67, %r66, %r65;
	st.global.u32 	[%rd13+16], %r67;
	ld.global.u32 	%r68, [%rd11+20];
	ld.global.u32 	%r69, [%rd12+20];
	mul.lo.s32 	%r70, %r69, %r68;
	st.global.u32 	[%rd13+20], %r70;
	ld.global.u32 	%r71, [%rd11+24];
	ld.global.u32 	%r72, [%rd12+24];
	mul.lo.s32 	%r73, %r72, %r71;
	st.global.u32 	[%rd13+24], %r73;
	ld.global.u32 	%r74, [%rd11+28];
	ld.global.u32 	%r75, [%rd12+28];
	mul.lo.s32 	%r76, %r75, %r74;
	st.global.u32 	[%rd13+28], %r76;
	add.s32 	%r119, %r119, 16;
	add.s32 	%r118, %r118, 16;
	setp.ne.s32 	%p5, %r119, 0;
	@%p5 bra 	$L__BB0_3;
$L__BB0_4:
	setp.eq.s32 	%p6, %r3, 0;
	@%p6 bra 	$L__BB0_13;
	and.b32  	%r11, %r23, 7;
	setp.lt.u32 	%p7, %r3, 8;
	@%p7 bra 	$L__BB0_7;
	add.s32 	%r77, %r121, %r2;
	mul.wide.s32 	%rd14, %r77, 4;
	add.s64 	%rd15, %rd3, %rd14;
	ld.global.u32 	%r78, [%rd15];
	add.s64 	%rd16, %rd2, %rd14;
	ld.global.u32 	%r79, [%rd16];
	mul.lo.s32 	%r80, %r79, %r78;
	add.s64 	%rd17, %rd1, %rd14;
	st.global.u32 	[%rd17], %r80;
	ld.global.u32 	%r81, [%rd15+4];
	ld.global.u32 	%r82, [%rd16+4];
	mul.lo.s32 	%r83, %r82, %r81;
	st.global.u32 	[%rd17+4], %r83;
	ld.global.u32 	%r84, [%rd15+8];
	ld.global.u32 	%r85, [%rd16+8];
	mul.lo.s32 	%r86, %r85, %r84;
	st.global.u32 	[%rd17+8], %r86;
	ld.global.u32 	%r87, [%rd15+12];
	ld.global.u32 	%r88, [%rd16+12];
	mul.lo.s32 	%r89, %r88, %r87;
	st.global.u32 	[%rd17+12], %r89;
	ld.global.u32 	%r90, [%rd15+16];
	ld.global.u32 	%r91, [%rd16+16];
	mul.lo.s32 	%r92, %r91, %r90;
	st.global.u32 	[%rd17+16], %r92;
	ld.global.u32 	%r93, [%rd15+20];
	ld.global.u32 	%r94, [%rd16+20];
	mul.lo.s32 	%r95, %r94, %r93;
	st.global.u32 	[%rd17+20], %r95;
	ld.global.u32 	%r96, [%rd15+24];
	ld.global.u32 	%r97, [%rd16+24];
	mul.lo.s32 	%r98, %r97, %r96;
	st.global.u32 	[%rd17+24], %r98;
	ld.global.u32 	%r99, [%rd15+28];
	ld.global.u32 	%r100, [%rd16+28];
	mul.lo.s32 	%r101, %r100, %r99;
	st.global.u32 	[%rd17+28], %r101;
	add.s32 	%r121, %r121, 8;
$L__BB0_7:
	setp.eq.s32 	%p8, %r11, 0;
	@%p8 bra 	$L__BB0_13;
	and.b32  	%r14, %r23, 3;
	setp.lt.u32 	%p9, %r11, 4;
	@%p9 bra 	$L__BB0_10;
	add.s32 	%r102, %r121, %r2;
	mul.wide.s32 	%rd18, %r102, 4;
	add.s64 	%rd19, %rd3, %rd18;
	ld.global.u32 	%r103, [%rd19];
	add.s64 	%rd20, %rd2, %rd18;
	ld.global.u32 	%r104, [%rd20];
	mul.lo.s32 	%r105, %r104, %r103;
	add.s64 	%rd21, %rd1, %rd18;
	st.global.u32 	[%rd21], %r105;
	ld.global.u32 	%r106, [%rd19+4];
	ld.global.u32 	%r107, [%rd20+4];
	mul.lo.s32 	%r108, %r107, %r106;
	st.global.u32 	[%rd21+4], %r108;
	ld.global.u32 	%r109, [%rd19+8];
	ld.global.u32 	%r110, [%rd20+8];
	mul.lo.s32 	%r111, %r110, %r109;
	st.global.u32 	[%rd21+8], %r111;
	ld.global.u32 	%r112, [%rd19+12];
	ld.global.u32 	%r113, [%rd20+12];
	mul.lo.s32 	%r114, %r113, %r112;
	st.global.u32 	[%rd21+12], %r114;
	add.s32 	%r121, %r121, 4;
$L__BB0_10:
	setp.eq.s32 	%p10, %r14, 0;
	@%p10 bra 	$L__BB0_13;
	add.s32 	%r124, %r121, %r2;
	neg.s32 	%r123, %r14;
$L__BB0_12:
	.pragma "nounroll";
	mul.wide.s32 	%rd22, %r124, 4;
	add.s64 	%rd23, %rd1, %rd22;
	add.s64 	%rd24, %rd2, %rd22;
	add.s64 	%rd25, %rd3, %rd22;
	ld.global.u32 	%r115, [%rd25];
	ld.global.u32 	%r116, [%rd24];
	mul.lo.s32 	%r117, %r116, %r115;
	st.global.u32 	[%rd23], %r117;
	add.s32 	%r124, %r124, 1;
	add.s32 	%r123, %r123, 1;
	setp.ne.s32 	%p11, %r123, 0;
	@%p11 bra 	$L__BB0_12;
$L__BB0_13:
	ret;

}
	// .globl	_Z6mulColPiS_S_ii
.visible .entry _Z6mulColPiS_S_ii(
	.param .u64 .ptr .align 1 _Z6mulColPiS_S_ii_param_0,
	.param .u64 .ptr .align 1 _Z6mulColPiS_S_ii_param_1,
	.param .u64 .ptr .align 1 _Z6mulColPiS_S_ii_param_2,
	.param .u32 _Z6mulColPiS_S_ii_param_3,
	.param .u32 _Z6mulColPiS_S_ii_param_4
)
{
	.reg .pred 	%p<12>;
	.reg .b32 	%r<125>;
	.reg .b64 	%rd<101>;

	ld.param.u64 	%rd4, [_Z6mulColPiS_S_ii_param_0];
	ld.param.u64 	%rd5, [_Z6mulColPiS_S_ii_param_1];
	ld.param.u64 	%rd6, [_Z6mulColPiS_S_ii_param_2];
	ld.param.u32 	%r23, [_Z6mulColPiS_S_ii_param_3];
	ld.param.u32 	%r24, [_Z6mulColPiS_S_ii_param_4];
	cvta.to.global.u64 	%rd1, %rd6;
	cvta.to.global.u64 	%rd2, %rd5;
	cvta.to.global.u64 	%rd3, %rd4;
	mov.u32 	%r25, %tid.x;
	mov.u32 	%r26, %ctaid.x;
	mov.u32 	%r27, %ntid.x;
	mad.lo.s32 	%r1, %r26, %r27, %r25;
	setp.ge.s32 	%p1, %r1, %r24;
	setp.lt.s32 	%p2, %r23, 1;
	or.pred  	%p3, %p1, %p2;
	@%p3 bra 	$L__BB1_13;
	and.b32  	%r2, %r23, 15;
	setp.lt.u32 	%p4, %r23, 16;
	mov.b32 	%r121, 0;
	@%p4 bra 	$L__BB1_4;
	and.b32  	%r121, %r23, 2147483632;
	neg.s32 	%r119, %r121;
	shl.b32 	%r5, %r24, 4;
	mul.wide.s32 	%rd11, %r24, 4;
	mov.u32 	%r118, %r1;
$L__BB1_3:
	.pragma "nounroll";
	mul.wide.s32 	%rd7, %r118, 4;
	add.s64 	%rd8, %rd3, %rd7;
	ld.global.u32 	%r29, [%rd8];
	add.s64 	%rd9, %rd2, %rd7;
	ld.global.u32 	%r30, [%rd9];
	mul.lo.s32 	%r31, %r30, %r29;
	add.s64 	%rd10, %rd1, %rd7;
	st.global.u32 	[%rd10], %r31;
	add.s64 	%rd12, %rd8, %rd11;
	ld.global.u32 	%r32, [%rd12];
	add.s64 	%rd13, %rd9, %rd11;
	ld.global.u32 	%r33, [%rd13];
	mul.lo.s32 	%r34, %r33, %r32;
	add.s64 	%rd14, %rd10, %rd11;
	st.global.u32 	[%rd14], %r34;
	add.s64 	%rd15, %rd12, %rd11;
	ld.global.u32 	%r35, [%rd15];
	add.s64 	%rd16, %rd13, %rd11;
	ld.global.u32 	%r36, [%rd16];
	mul.lo.s32 	%r37, %r36, %r35;
	add.s64 	%rd17, %rd14, %rd11;
	st.global.u32 	[%rd17], %r37;
	add.s64 	%rd18, %rd15, %rd11;
	ld.global.u32 	%r38, [%rd18];
	add.s64 	%rd19, %rd16, %rd11;
	ld.global.u32 	%r39, [%rd19];
	mul.lo.s32 	%r40, %r39, %r38;
	add.s64 	%rd20, %rd17, %rd11;
	st.global.u32 	[%rd20], %r40;
	add.s64 	%rd21, %rd18, %rd11;
	ld.global.u32 	%r41, [%rd21];
	add.s64 	%rd22, %rd19, %rd11;
	ld.global.u32 	%r42, [%rd22];
	mul.lo.s32 	%r43, %r42, %r41;
	add.s64 	%rd23, %rd20, %rd11;
	st.global.u32 	[%rd23], %r43;
	add.s64 	%rd24, %rd21, %rd11;
	ld.global.u32 	%r44, [%rd24];
	add.s64 	%rd25, %rd22, %rd11;
	ld.global.u32 	%r45, [%rd25];
	mul.lo.s32 	%r46, %r45, %r44;
	add.s64 	%rd26, %rd23, %rd11;
	st.global.u32 	[%rd26], %r46;
	add.s64 	%rd27, %rd24, %rd11;
	ld.global.u32 	%r47, [%rd27];
	add.s64 	%rd28, %rd25, %rd11;
	ld.global.u32 	%r48, [%rd28];
	mul.lo.s32 	%r49, %r48, %r47;
	add.s64 	%rd29, %rd26, %rd11;
	st.global.u32 	[%rd29], %r49;
	add.s64 	%rd30, %rd27, %rd11;
	ld.global.u32 	%r50, [%rd30];
	add.s64 	%rd31, %rd28, %rd11;
	ld.global.u32 	%r51, [%rd31];
	mul.lo.s32 	%r52, %r51, %r50;
	add.s64 	%rd32, %rd29, %rd11;
	st.global.u32 	[%rd32], %r52;
	add.s64 	%rd33, %rd30, %rd11;
	ld.global.u32 	%r53, [%rd33];
	add.s64 	%rd34, %rd31, %rd11;
	ld.global.u32 	%r54, [%rd34];
	mul.lo.s32 	%r55, %r54, %r53;
	add.s64 	%rd35, %rd32, %rd11;
	st.global.u32 	[%rd35], %r55;
	add.s64 	%rd36, %rd33, %rd11;
	ld.global.u32 	%r56, [%rd36];
	add.s64 	%rd37, %rd34, %rd11;
	ld.global.u32 	%r57, [%rd37];
	mul.lo.s32 	%r58, %r57, %r56;
	add.s64 	%rd38, %rd35, %rd11;
	st.global.u32 	[%rd38], %r58;
	add.s64 	%rd39, %rd36, %rd11;
	ld.global.u32 	%r59, [%rd39];
	add.s64 	%rd40, %rd37, %rd11;
	ld.global.u32 	%r60, [%rd40];
	mul.lo.s32 	%r61, %r60, %r59;
	add.s64 	%rd41, %rd38, %rd11;
	st.global.u32 	[%rd41], %r61;
	add.s64 	%rd42, %rd39, %rd11;
	ld.global.u32 	%r62, [%rd42];
	add.s64 	%rd43, %rd40, %rd11;
	ld.global.u32 	%r63, [%rd43];
	mul.lo.s32 	%r64, %r63, %r62;
	add.s64 	%rd44, %rd41, %rd11;
	st.global.u32 	[%rd44], %r64;
	add.s64 	%rd45, %rd42, %rd11;
	ld.global.u32 	%r65, [%rd45];
	add.s64 	%rd46, %rd43, %rd11;
	ld.global.u32 	%r66, [%rd46];
	mul.lo.s32 	%r67, %r66, %r65;
	add.s64 	%rd47, %rd44, %rd11;
	st.global.u32 	[%rd47], %r67;
	add.s64 	%rd48, %rd45, %rd11;
	ld.global.u32 	%r68, [%rd48];
	add.s64 	%rd49, %rd46, %rd11;
	ld.global.u32 	%r69, [%rd49];
	mul.lo.s32 	%r70, %r69, %r68;
	add.s64 	%rd50, %rd47, %rd11;
	st.global.u32 	[%rd50], %r70;
	add.s64 	%rd51, %rd48, %rd11;
	ld.global.u32 	%r71, [%rd51];
	add.s64 	%rd52, %rd49, %rd11;
	ld.global.u32 	%r72, [%rd52];
	mul.lo.s32 	%r73, %r72, %r71;
	add.s64 	%rd53, %rd50, %rd11;
	st.global.u32 	[%rd53], %r73;
	add.s64 	%rd54, %rd51, %rd11;
	ld.global.u32 	%r74, [%rd54];
	add.s64 	%rd55, %rd52, %rd11;
	ld.global.u32 	%r75, [%rd55];
	mul.lo.s32 	%r76, %r75, %r74;
	add.s64 	%rd56, %rd53, %rd11;
	st.global.u32 	[%rd56], %r76;
	add.s32 	%r119, %r119, 16;
	add.s32 	%r118, %r118, %r5;
	setp.ne.s32 	%p5, %r119, 0;
	@%p5 bra 	$L__BB1_3;
$L__BB1_4:
	setp.eq.s32 	%p6, %r2, 0;
	@%p6 bra 	$L__BB1_13;
	and.b32  	%r11, %r23, 7;
	setp.lt.u32 	%p7, %r2, 8;
	@%p7 bra 	$L__BB1_7;
	mad.lo.s32 	%r77, %r121, %r24, %r1;
	mul.wide.s32 	%rd57, %r77, 4;
	add.s64 	%rd58, %rd3, %rd57;
	ld.global.u32 	%r78, [%rd58];
	add.s64 	%rd59, %rd2, %rd57;
	ld.global.u32 	%r79, [%rd59];
	mul.lo.s32 	%r80, %r79, %r78;
	add.s64 	%rd60, %rd1, %rd57;
	st.global.u32 	[%rd60], %r80;
	mul.wide.s32 	%rd61, %r24, 4;
	add.s64 	%rd62, %rd58, %rd61;
	ld.global.u32 	%r81, [%rd62];
	add.s64 	%rd63, %rd59, %rd61;
	ld.global.u32 	%r82, [%rd63];
	mul.lo.s32 	%r83, %r82, %r81;
	add.s64 	%rd64, %rd60, %rd61;
	st.global.u32 	[%rd64], %r83;
	add.s64 	%rd65, %rd62, %rd61;
	ld.global.u32 	%r84, [%rd65];
	add.s64 	%rd66, %rd63, %rd61;
	ld.global.u32 	%r85, [%rd66];
	mul.lo.s32 	%r86, %r85, %r84;
	add.s64 	%rd67, %rd64, %rd61;
	st.global.u32 	[%rd67], %r86;
	add.s64 	%rd68, %rd65, %rd61;
	ld.global.u32 	%r87, [%rd68];
	add.s64 	%rd69, %rd66, %rd61;
	ld.global.u32 	%r88, [%rd69];
	mul.lo.s32 	%r89, %r88, %r87;
	add.s64 	%rd70, %rd67, %rd61;
	st.global.u32 	[%rd70], %r89;
	add.s64 	%rd71, %rd68, %rd61;
	ld.global.u32 	%r90, [%rd71];
	add.s64 	%rd72, %rd69, %rd61;
	ld.global.u32 	%r91, [%rd72];
	mul.lo.s32 	%r92, %r91, %r90;
	add.s64 	%rd73, %rd70, %rd61;
	st.global.u32 	[%rd73], %r92;
	add.s64 	%rd74, %rd71, %rd61;
	ld.global.u32 	%r93, [%rd74];
	add.s64 	%rd75, %rd72, %rd61;
	ld.global.u32 	%r94, [%rd75];
	mul.lo.s32 	%r95, %r94, %r93;
	add.s64 	%rd76, %rd73, %rd61;
	st.global.u32 	[%rd76], %r95;
	add.s64 	%rd77, %rd74, %rd61;
	ld.global.u32 	%r96, [%rd77];
	add.s64 	%rd78, %rd75, %rd61;
	ld.global.u32 	%r97, [%rd78];
	mul.lo.s32 	%r98, %r97, %r96;
	add.s64 	%rd79, %rd76, %rd61;
	st.global.u32 	[%rd79], %r98;
	add.s64 	%rd80, %rd77, %rd61;
	ld.global.u32 	%r99, [%rd80];
	add.s64 	%rd81, %rd78, %rd61;
	ld.global.u32 	%r100, [%rd81];
	mul.lo.s32 	%r101, %r100, %r99;
	add.s64 	%rd82, %rd79, %rd61;
	st.global.u32 	[%rd82], %r101;
	add.s32 	%r121, %r121, 8;
$L__BB1_7:
	setp.eq.s32 	%p8, %r11, 0;
	@%p8 bra 	$L__BB1_13;
	and.b32  	%r14, %r23, 3;
	setp.lt.u32 	%p9, %r11, 4;
	@%p9 bra 	$L__BB1_10;
	mad.lo.s32 	%r102, %r121, %r24, %r1;
	mul.wide.s32 	%rd83, %r102, 4;
	add.s64 	%rd84, %rd3, %rd83;
	ld.global.u32 	%r103, [%rd84];
	add.s64 	%rd85, %rd2, %rd83;
	ld.global.u32 	%r104, [%rd85];
	mul.lo.s32 	%r105, %r104, %r103;
	add.s64 	%rd86, %rd1, %rd83;
	st.global.u32 	[%rd86], %r105;
	mul.wide.s32 	%rd87, %r24, 4;
	add.s64 	%rd88, %rd84, %rd87;
	ld.global.u32 	%r106, [%rd88];
	add.s64 	%rd89, %rd85, %rd87;
	ld.global.u32 	%r107, [%rd89];
	mul.lo.s32 	%r108, %r107, %r106;
	add.s64 	%rd90, %rd86, %rd87;
	st.global.u32 	[%rd90], %r108;
	add.s64 	%rd91, %rd88, %rd87;
	ld.global.u32 	%r109, [%rd91];
	add.s64 	%rd92, %rd89, %rd87;
	ld.global.u32 	%r110, [%rd92];
	mul.lo.s32 	%r111, %r110, %r109;
	add.s64 	%rd93, %rd90, %rd87;
	st.global.u32 	[%rd93], %r111;
	add.s64 	%rd94, %rd91, %rd87;
	ld.global.u32 	%r112, [%rd94];
	add.s64 	%rd95, %rd92, %rd87;
	ld.global.u32 	%r113, [%rd95];
	mul.lo.s32 	%r114, %r113, %r112;
	add.s64 	%rd96, %rd93, %rd87;
	st.global.u32 	[%rd96], %r114;
	add.s32 	%r121, %r121, 4;
$L__BB1_10:
	setp.eq.s32 	%p10, %r14, 0;
	@%p10 bra 	$L__BB1_13;
	mad.lo.s32 	%r124, %r121, %r24, %r1;
	neg.s32 	%r123, %r14;
$L__BB1_12:
	.pragma "nounroll";
	mul.wide.s32 	%rd97, %r124, 4;
	add.s64 	%rd98, %rd3, %rd97;
	ld.global.u32 	%r115, [%rd98];
	add.s64 	%rd99, %rd2, %rd97;
	ld.global.u32 	%r116, [%rd99];
	mul.lo.s32 	%r117, %r116, %r115;
	add.s64 	%rd100, %rd1, %rd97;
	st.global.u32 	[%rd100], %r117;
	add.s32 	%r124, %r124, %r24;
	add.s32 	%r123, %r123, 1;
	setp.ne.s32 	%p11, %r123, 0;
	@%p11 bra 	$L__BB1_12;
$L__BB1_13:
	ret;

}
	// .globl	_Z10mulElementPiS_S_i
.visible .entry _Z10mulElementPiS_S_i(
	.param .u64 .ptr .align 1 _Z10mulElementPiS_S_i_param_0,
	.param .u64 .ptr .align 1 _Z10mulElementPiS_S_i_param_1,
	.param .u64 .ptr .align 1 _Z10mulElementPiS_S_i_param_2,
	.param .u32 _Z10mulElementPiS_S_i_param_3
)
{
	.reg .pred 	%p<2>;
	.reg .b32 	%r<9>;
	.reg .b64 	%rd<11>;

	ld.param.u64 	%rd1, [_Z10mulElementPiS_S_i_param_0];
	ld.param.u64 	%rd2, [_Z10mulElementPiS_S_i_param_1];
	ld.param.u64 	%rd3, [_Z10mulElementPiS_S_i_param_2];
	ld.param.u32 	%r2, [_Z10mulElementPiS_S_i_param_3];
	mov.u32 	%r3, %tid.x;
	mov.u32 	%r4, %ctaid.x;
	mov.u32 	%r5, %ntid.x;
	mad.lo.s32 	%r1, %r4, %r5, %r3;
	setp.ge.s32 	%p1, %r1, %r2;
	@%p1 bra 	$L__BB2_2;
	cvta.to.global.u64 	%rd4, %rd1;
	cvta.to.global.u64 	%rd5, %rd2;
	cvta.to.global.u64 	%rd6, %rd3;
	mul.wide.s32 	%rd7, %r1, 4;
	add.s64 	%rd8, %rd4, %rd7;
	ld.global.u32 	%r6, [%rd8];
	add.s64 	%rd9, %rd5, %rd7;
	ld.global.u32 	%r7, [%rd9];
	mul.lo.s32 	%r8, %r7, %r6;
	add.s64 	%rd10, %rd6, %rd7;
	st.global.u32 	[%rd10], %r8;
$L__BB2_2:
	ret;

}


// ===== COMPILED SASS (sm_100) =====

	.target	sm_100

	.elftype	@"ET_EXEC"


//--------------------- .note.nv.tkinfo           --------------------------
	.section	.note.nv.tkinfo,"",@"SHT_NOTE"
	.sectionflags	@"SHF_NOTE_NV_TKINFO"
	.tkinfo
        /*0018*/ 	.word	0x00000002
        /*0030*/ 	.string	""
        /*0030*/ 	.string	"ptxas"
        /*0030*/ 	.string	"Cuda compilation tools, release 13.0, V13.0.88"
        /*0030*/ 	.string	"Build cuda_13.0.r13.0/compiler.36424714_0"
        /*0030*/ 	.string	"-arch sm_100 -m 64 "



//--------------------- .note.nv.cuinfo           --------------------------
	.section	.note.nv.cuinfo,"",@"SHT_NOTE"
	.sectionflags	@"SHF_NOTE_NV_CUINFO"
        /*0018*/ 	.short	0x0002
        /*001a*/ 	.short	0x0064
        /*001c*/ 	.short	0x0082
	.zero		2


//--------------------- .nv.info                  --------------------------
	.section	.nv.info,"",@"SHT_CUDA_INFO"
	.align	4


	//----- nvinfo : EIATTR_REGCOUNT
	.align		4
        /*0000*/ 	.byte	0x04, 0x2f
        /*0002*/ 	.short	(.L_1 - .L_0)
	.align		4
.L_0:
        /*0004*/ 	.word	index@(_Z6mulRowPiS_S_ii)
        /*0008*/ 	.word	0x00000016


	//----- nvinfo : EIATTR_FRAME_SIZE
	.align		4
.L_1:
        /*000c*/ 	.byte	0x04, 0x11
        /*000e*/ 	.short	(.L_3 - .L_2)
	.align		4
.L_2:
        /*0010*/ 	.word	index@(_Z6mulRowPiS_S_ii)
        /*0014*/ 	.word	0x00000000


	//----- nvinfo : EIATTR_REGCOUNT
	.align		4
.L_3:
        /*0018*/ 	.byte	0x04, 0x2f
        /*001a*/ 	.short	(.L_5 - .L_4)
	.align		4
.L_4:
        /*001c*/ 	.word	index@(_Z6mulColPiS_S_ii)
        /*0020*/ 	.word	0x0000001e


	//----- nvinfo : EIATTR_FRAME_SIZE
	.align		4
.L_5:
        /*0024*/ 	.byte	0x04, 0x11
        /*0026*/ 	.short	(.L_7 - .L_6)
	.align		4
.L_6:
        /*0028*/ 	.word	index@(_Z6mulColPiS_S_ii)
        /*002c*/ 	.word	0x00000000


	//----- nvinfo : EIATTR_REGCOUNT
	.align		4
.L_7:
        /*0030*/ 	.byte	0x04, 0x2f
        /*0032*/ 	.short	(.L_9 - .L_8)
	.align		4
.L_8:
        /*0034*/ 	.word	index@(_Z10mulElementPiS_S_i)
        /*0038*/ 	.word	0x0000000c


	//----- nvinfo : EIATTR_FRAME_SIZE
	.align		4
.L_9:
        /*003c*/ 	.byte	0x04, 0x11
        /*003e*/ 	.short	(.L_11 - .L_10)
	.align		4
.L_10:
        /*0040*/ 	.word	index@(_Z10mulElementPiS_S_i)
        /*0044*/ 	.word	0x00000000


	//----- nvinfo : EIATTR_MIN_STACK_SIZE
	.align		4
.L_11:
        /*0048*/ 	.byte	0x04, 0x12
        /*004a*/ 	.short	(.L_13 - .L_12)
	.align		4
.L_12:
        /*004c*/ 	.word	index@(_Z10mulElementPiS_S_i)
        /*0050*/ 	.word	0x00000000


	//----- nvinfo : EIATTR_MIN_STACK_SIZE
	.align		4
.L_13:
        /*0054*/ 	.byte	0x04, 0x12
        /*0056*/ 	.short	(.L_15 - .L_14)
	.align		4
.L_14:
        /*0058*/ 	.word	index@(_Z6mulColPiS_S_ii)
        /*005c*/ 	.word	0x00000000


	//----- nvinfo : EIATTR_MIN_STACK_SIZE
	.align		4
.L_15:
        /*0060*/ 	.byte	0x04, 0x12
        /*0062*/ 	.short	(.L_17 - .L_16)
	.align		4
.L_16:
        /*0064*/ 	.word	index@(_Z6mulRowPiS_S_ii)
        /*0068*/ 	.word	0x00000000
.L_17:


//--------------------- .nv.compat                --------------------------
	.section	.nv.compat,"",@"SHT_CUDA_COMPAT_INFO"
	.align	4
        /*0000*/ 	.byte	0x02, 0x09, 0x00, 0x00, 0x02, 0x02, 0x01, 0x00, 0x02, 0x05, 0x05, 0x00, 0x03, 0x07, 0x01, 0x01
        /*0010*/ 	.byte	0x02, 0x03, 0x00, 0x00, 0x02, 0x06, 0x01, 0x00, 0x04, 0x0b, 0x08, 0x00, 0x09, 0x00, 0x00, 0x00
        /*0020*/ 	.byte	0x00, 0x00, 0x00, 0x00


//--------------------- .nv.info._Z10mulElementPiS_S_i --------------------------
	.section	.nv.info._Z10mulElementPiS_S_i,"",@"SHT_CUDA_INFO"
	.sectionflags	@""
	.align	4


	//----- nvinfo : EIATTR_CUDA_API_VERSION
	.align		4
        /*0000*/ 	.byte	0x04, 0x37
        /*0002*/ 	.short	(.L_19 - .L_18)
.L_18:
        /*0004*/ 	.word	0x00000082


	//----- nvinfo : EIATTR_KPARAM_INFO
	.align		4
.L_19:
        /*0008*/ 	.byte	0x04, 0x17
        /*000a*/ 	.short	(.L_21 - .L_20)
.L_20:
        /*000c*/ 	.word	0x00000000
        /*0010*/ 	.short	0x0003
        /*0012*/ 	.short	0x0018
        /*0014*/ 	.byte	0x00, 0xf0, 0x11, 0x00


	//----- nvinfo : EIATTR_KPARAM_INFO
	.align		4
.L_21:
        /*0018*/ 	.byte	0x04, 0x17
        /*001a*/ 	.short	(.L_23 - .L_22)
.L_22:
        /*001c*/ 	.word	0x00000000
        /*0020*/ 	.short	0x0002
        /*0022*/ 	.short	0x0010
        /*0024*/ 	.byte	0x00, 0xf5, 0x21, 0x00


	//----- nvinfo : EIATTR_KPARAM_INFO
	.align		4
.L_23:
        /*0028*/ 	.byte	0x04, 0x17
        /*002a*/ 	.short	(.L_25 - .L_24)
.L_24:
        /*002c*/ 	.word	0x00000000
        /*0030*/ 	.short	0x0001
        /*0032*/ 	.short	0x0008
        /*0034*/ 	.byte	0x00, 0xf5, 0x21, 0x00


	//----- nvinfo : EIATTR_KPARAM_INFO
	.align		4
.L_25:
        /*0038*/ 	.byte	0x04, 0x17
        /*003a*/ 	.short	(.L_27 - .L_26)
.L_26:
        /*003c*/ 	.word	0x00000000
        /*0040*/ 	.short	0x0000
        /*0042*/ 	.short	0x0000
        /*0044*/ 	.byte	0x00, 0xf5, 0x21, 0x00


	//----- nvinfo : EIATTR_SPARSE_MMA_MASK
	.align		4
.L_27:
        /*0048*/ 	.byte	0x03, 0x50
        /*004a*/ 	.short	0x0000


	//----- nvinfo : EIATTR_MAXREG_COUNT
	.align		4
        /*004c*/ 	.byte	0x03, 0x1b
        /*004e*/ 	.short	0x00ff


	//----- nvinfo : EIATTR_MERCURY_ISA_VERSION
	.align		4
        /*0050*/ 	.byte	0x03, 0x5f
        /*0052*/ 	.short	0x0101


	//----- nvinfo : EIATTR_VRC_CTA_INIT_COUNT
	.align		4
        /*0054*/ 	.byte	0x02, 0x4a
	.zero		1
	.zero		1


	//----- nvinfo : EIATTR_EXIT_INSTR_OFFSETS
	.align		4
        /*0058*/ 	.byte	0x04, 0x1c
        /*005a*/ 	.short	(.L_29 - .L_28)


	//   ....[0]....
.L_28:
        /*005c*/ 	.word	0x00000070


	//   ....[1]....
        /*0060*/ 	.word	0x00000130


	//----- nvinfo : EIATTR_CBANK_PARAM_SIZE
	.align		4
.L_29:
        /*0064*/ 	.byte	0x03, 0x19
        /*0066*/ 	.short	0x001c


	//----- nvinfo : EIATTR_PARAM_CBANK
	.align		4
        /*0068*/ 	.byte	0x04, 0x0a
        /*006a*/ 	.short	(.L_31 - .L_30)
	.align		4
.L_30:
        /*006c*/ 	.word	index@(.nv.constant0._Z10mulElementPiS_S_i)
        /*0070*/ 	.short	0x0380
        /*0072*/ 	.short	0x001c


	//----- nvinfo : EIATTR_SW_WAR
	.align		4
.L_31:
        /*0074*/ 	.byte	0x04, 0x36
        /*0076*/ 	.short	(.L_33 - .L_32)
.L_32:
        /*0078*/ 	.word	0x00000008
.L_33:


//--------------------- .nv.info._Z6mulColPiS_S_ii --------------------------
	.section	.nv.info._Z6mulColPiS_S_ii,"",@"SHT_CUDA_INFO"
	.sectionflags	@""
	.align	4


	//----- nvinfo : EIATTR_CUDA_API_VERSION
	.align		4
        /*0000*/ 	.byte	0x04, 0x37
        /*0002*/ 	.short	(.L_35 - .L_34)
.L_34:
        /*0004*/ 	.word	0x00000082


	//----- nvinfo : EIATTR_KPARAM_INFO
	.align		4
.L_35:
        /*0008*/ 	.byte	0x04, 0x17
        /*000a*/ 	.short	(.L_37 - .L_36)
.L_36:
        /*000c*/ 	.word	0x00000000
        /*0010*/ 	.short	0x0004
        /*0012*/ 	.short	0x001c
        /*0014*/ 	.byte	0x00, 0xf0, 0x11, 0x00


	//----- nvinfo : EIATTR_KPARAM_INFO
	.align		4
.L_37:
        /*0018*/ 	.byte	0x04, 0x17
        /*001a*/ 	.short	(.L_39 - .L_38)
.L_38:
        /*001c*/ 	.word	0x00000000
        /*0020*/ 	.short	0x0003
        /*0022*/ 	.short	0x0018
        /*0024*/ 	.byte	0x00, 0xf0, 0x11, 0x00


	//----- nvinfo : EIATTR_KPARAM_INFO
	.align		4
.L_39:
        /*0028*/ 	.byte	0x04, 0x17
        /*002a*/ 	.short	(.L_41 - .L_40)
.L_40:
        /*002c*/ 	.word	0x00000000
        /*0030*/ 	.short	0x0002
        /*0032*/ 	.short	0x0010
        /*0034*/ 	.byte	0x00, 0xf5, 0x21, 0x00


	//----- nvinfo : EIATTR_KPARAM_INFO
	.align		4
.L_41:
        /*0038*/ 	.byte	0x04, 0x17
        /*003a*/ 	.short	(.L_43 - .L_42)
.L_42:
        /*003c*/ 	.word	0x00000000
        /*0040*/ 	.short	0x0001
        /*0042*/ 	.short	0x0008
        /*0044*/ 	.byte	0x00, 0xf5, 0x21, 0x00


	//----- nvinfo : EIATTR_KPARAM_INFO
	.align		4
.L_43:
        /*0048*/ 	.byte	0x04, 0x17
        /*004a*/ 	.short	(.L_45 - .L_44)
.L_44:
        /*004c*/ 	.word	0x00000000
        /*0050*/ 	.short	0x0000
        /*0052*/ 	.short	0x0000
        /*0054*/ 	.byte	0x00, 0xf5, 0x21, 0x00


	//----- nvinfo : EIATTR_SPARSE_MMA_MASK
	.align		4
.L_45:
        /*0058*/ 	.byte	0x03, 0x50
        /*005a*/ 	.short	0x0000


	//----- nvinfo : EIATTR_MAXREG_COUNT
	.align		4
        /*005c*/ 	.byte	0x03, 0x1b
        /*005e*/ 	.short	0x00ff


	//----- nvinfo : EIATTR_MERCURY_ISA_VERSION
	.align		4
        /*0060*/ 	.byte	0x03, 0x5f
        /*0062*/ 	.short	0x0101


	//----- nvinfo : EIATTR_VRC_CTA_INIT_COUNT
	.align		4
        /*0064*/ 	.byte	0x02, 0x4a
	.zero		1
	.zero		1


	//----- nvinfo : EIATTR_EXIT_INSTR_OFFSETS
	.align		4
        /*0068*/ 	.byte	0x04, 0x1c
        /*006a*/ 	.short	(.L_47 - .L_46)


	//   ....[0]....
.L_46:
        /*006c*/ 	.word	0x00000080


	//   ....[1]....
        /*0070*/ 	.word	0x00000890


	//   ....[2]....
        /*0074*/ 	.word	0x00000cb0


	//   ....[3]....
        /*0078*/ 	.word	0x00000f10


	//   ....[4]....
        /*007c*/ 	.word	0x00001020


	//----- nvinfo : EIATTR_CBANK_PARAM_SIZE
	.align		4
.L_47:
        /*0080*/ 	.byte	0x03, 0x19
        /*0082*/ 	.short	0x0020


	//----- nvinfo : EIATTR_PARAM_CBANK
	.align		4
        /*0084*/ 	.byte	0x04, 0x0a
        /*0086*/ 	.short	(.L_49 - .L_48)
	.align		4
.L_48:
        /*0088*/ 	.word	index@(.nv.constant0._Z6mulColPiS_S_ii)
        /*008c*/ 	.short	0x0380
        /*008e*/ 	.short	0x0020


	//----- nvinfo : EIATTR_SW_WAR
	.align		4
.L_49:
        /*0090*/ 	.byte	0x04, 0x36
        /*0092*/ 	.short	(.L_51 - .L_50)
.L_50:
        /*0094*/ 	.word	0x00000008
.L_51:


//--------------------- .nv.info._Z6mulRowPiS_S_ii --------------------------
	.section	.nv.info._Z6mulRowPiS_S_ii,"",@"SHT_CUDA_INFO"
	.sectionflags	@""
	.align	4


	//----- nvinfo : EIATTR_CUDA_API_VERSION
	.align		4
        /*0000*/ 	.byte	0x04, 0x37
        /*0002*/ 	.short	(.L_53 - .L_52)
.L_52:
        /*0004*/ 	.word	0x00000082


	//----- nvinfo : EIATTR_KPARAM_INFO
	.align		4
.L_53:
        /*0008*/ 	.byte	0x04, 0x17
        /*000a*/ 	.short	(.L_55 - .L_54)
.L_54:
        /*000c*/ 	.word	0x00000000
        /*0010*/ 	.short	0x0004
        /*0012*/ 	.short	0x001c
        /*0014*/ 	.byte	0x00, 0xf0, 0x11, 0x00


	//----- nvinfo : EIATTR_KPARAM_INFO
	.align		4
.L_55:
        /*0018*/ 	.byte	0x04, 0x17
        /*001a*/ 	.short	(.L_57 - .L_56)
.L_56:
        /*001c*/ 	.word	0x00000000
        /*0020*/ 	.short	0x0003
        /*0022*/ 	.short	0x0018
        /*0024*/ 	.byte	0x00, 0xf0, 0x11, 0x00


	//----- nvinfo : EIATTR_KPARAM_INFO
	.align		4
.L_57:
        /*0028*/ 	.byte	0x04, 0x17
        /*002a*/ 	.short	(.L_59 - .L_58)
.L_58:
        /*002c*/ 	.word	0x00000000
        /*0030*/ 	.short	0x0002
        /*0032*/ 	.short	0x0010
        /*0034*/ 	.byte	0x00, 0xf5, 0x21, 0x00


	//----- nvinfo : EIATTR_KPARAM_INFO
	.align		4
.L_59:
        /*0038*/ 	.byte	0x04, 0x17
        /*003a*/ 	.short	(.L_61 - .L_60)
.L_60:
        /*003c*/ 	.word	0x00000000
        /*0040*/ 	.short	0x0001
        /*0042*/ 	.short	0x0008
        /*0044*/ 	.byte	0x00, 0xf5, 0x21, 0x00


	//----- nvinfo : EIATTR_KPARAM_INFO
	.align		4
.L_61:
        /*0048*/ 	.byte	0x04, 0x17
        /*004a*/ 	.short	(.L_63 - .L_62)
.L_62:
        /*004c*/ 	.word	0x00000000
        /*0050*/ 	.short	0x0000
        /*0052*/ 	.short	0x0000
        /*0054*/ 	.byte	0x00, 0xf5, 0x21, 0x00


	//----- nvinfo : EIATTR_SPARSE_MMA_MASK
	.align		4
.L_63:
        /*0058*/ 	.byte	0x03, 0x50
        /*005a*/ 	.short	0x0000


	//----- nvinfo : EIATTR_MAXREG_COUNT
	.align		4
        /*005c*/ 	.byte	0x03, 0x1b
        /*005e*/ 	.short	0x00ff


	//----- nvinfo : EIATTR_MERCURY_ISA_VERSION
	.align		4
        /*0060*/ 	.byte	0x03, 0x5f
        /*0062*/ 	.short	0x0101


	//----- nvinfo : EIATTR_VRC_CTA_INIT_COUNT
	.align		4
        /*0064*/ 	.byte	0x02, 0x4a
	.zero		1
	.zero		1


	//----- nvinfo : EIATTR_EXIT_INSTR_OFFSETS
	.align		4
        /*0068*/ 	.byte	0x04, 0x1c
        /*006a*/ 	.short	(.L_65 - .L_64)


	//   ....[0]....
.L_64:
        /*006c*/ 	.word	0x00000080


	//   ....[1]....
        /*0070*/ 	.word	0x00000680


	//   ....[2]....
        /*0074*/ 	.word	0x00000950


	//   ....[3]....
        /*0078*/ 	.word	0x00000b20


	//   ....[4]....
        /*007c*/ 	.word	0x00000c30


	//----- nvinfo : EIATTR_CBANK_PARAM_SIZE
	.align		4
.L_65:
        /*0080*/ 	.byte	0x03, 0x19
        /*0082*/ 	.short	0x0020


	//----- nvinfo : EIATTR_PARAM_CBANK
	.align		4
        /*0084*/ 	.byte	0x04, 0x0a
        /*0086*/ 	.short	(.L_67 - .L_66)
	.align		4
.L_66:
        /*0088*/ 	.word	index@(.nv.constant0._Z6mulRowPiS_S_ii)
        /*008c*/ 	.short	0x0380
        /*008e*/ 	.short	0x0020


	//----- nvinfo : EIATTR_SW_WAR
	.align		4
.L_67:
        /*0090*/ 	.byte	0x04, 0x36
        /*0092*/ 	.short	(.L_69 - .L_68)
.L_68:
        /*0094*/ 	.word	0x00000008
.L_69:


//--------------------- .nv.callgraph             --------------------------
	.section	.nv.callgraph,"",@"SHT_CUDA_CALLGRAPH"
	.align	4
	.sectionentsize	8
	.align		4
        /*0000*/ 	.word	0x00000000
	.align		4
        /*0004*/ 	.word	0xffffffff
	.align		4
        /*0008*/ 	.word	0x00000000
	.align		4
        /*000c*/ 	.word	0xfffffffe
	.align		4
        /*0010*/ 	.word	0x00000000
	.align		4
        /*0014*/ 	.word	0xfffffffd
	.align		4
        /*0018*/ 	.word	0x00000000
	.align		4
        /*001c*/ 	.word	0xfffffffc


//--------------------- .text._Z10mulElementPiS_S_i --------------------------
	.section	.text._Z10mulElementPiS_S_i,"ax",@progbits
	.align	128
        .global         _Z10mulElementPiS_S_i
        .type           _Z10mulElementPiS_S_i,@function
        .size           _Z10mulElementPiS_S_i,(.L_x_13 - _Z10mulElementPiS_S_i)
        .other          _Z10mulElementPiS_S_i,@"STO_CUDA_ENTRY STV_DEFAULT"
_Z10mulElementPiS_S_i:
.text._Z10mulElementPiS_S_i:
[----:B------:R-:W-:Y:S01]  /*0000*/  LDC R1, c[0x0][0x37c] ;  /* 0x0000df00ff017b82 */ /* 0x000fe20000000800 */
[----:B------:R-:W0:Y:S07]  /*0010*/  S2R R9, SR_TID.X ;  /* 0x0000000000097919 */ /* 0x000e2e0000002100 */
[----:B------:R-:W0:Y:S01]  /*0020*/  S2UR UR4, SR_CTAID.X ;  /* 0x00000000000479c3 */ /* 0x000e220000002500 */
[----:B------:R-:W1:Y:S07]  /*0030*/  LDCU UR5, c[0x0][0x398] ;  /* 0x00007300ff0577ac */ /* 0x000e6e0008000800 */
[----:B------:R-:W0:Y:S02]  /*0040*/  LDC R0, c[0x0][0x360] ;  /* 0x0000d800ff007b82 */ /* 0x000e240000000800 */
[----:B0-----:R-:W-:-:S05]  /*0050*/  IMAD R9, R0, UR4, R9 ;  /* 0x0000000400097c24 */ /* 0x001fca000f8e0209 */
[----:B-1----:R-:W-:-:S13]  /*0060*/  ISETP.GE.AND P0, PT, R9, UR5, PT ;  /* 0x0000000509007c0c */ /* 0x002fda000bf06270 */
[----:B------:R-:W-:Y:S05]  /*0070*/  @P0 EXIT ;  /* 0x000000000000094d */ /* 0x000fea0003800000 */
[----:B------:R-:W0:Y:S01]  /*0080*/  LDC.64 R2, c[0x0][0x380] ;  /* 0x0000e000ff027b82 */ /* 0x000e220000000a00 */
[----:B------:R-:W1:Y:S07]  /*0090*/  LDCU.64 UR4, c[0x0][0x358] ;  /* 0x00006b00ff0477ac */ /* 0x000e6e0008000a00 */
[----:B------:R-:W2:Y:S08]  /*00a0*/  LDC.64 R4, c[0x0][0x388] ;  /* 0x0000e200ff047b82 */ /* 0x000eb00000000a00 */
[----:B------:R-:W3:Y:S01]  /*00b0*/  LDC.64 R6, c[0x0][0x390] ;  /* 0x0000e400ff067b82 */ /* 0x000ee20000000a00 */
[----:B0-----:R-:W-:-:S06]  /*00c0*/  IMAD.WIDE R2, R9, 0x4, R2 ;  /* 0x0000000409027825 */ /* 0x001fcc00078e0202 */
[----:B-1----:R-:W4:Y:S01]  /*00d0*/  LDG.E R2, desc[UR4][R2.64] ;  /* 0x0000000402027981 */ /* 0x002f22000c1e1900 */
[----:B--2---:R-:W-:-:S06]  /*00e0*/  IMAD.WIDE R4, R9, 0x4, R4 ;  /* 0x0000000409047825 */ /* 0x004fcc00078e0204 */
[----:B------:R-:W4:Y:S01]  /*00f0*/  LDG.E R5, desc[UR4][R4.64] ;  /* 0x0000000404057981 */ /* 0x000f22000c1e1900 */
[----:B---3--:R-:W-:-:S04]  /*0100*/  IMAD.WIDE R6, R9, 0x4, R6 ;  /* 0x0000000409067825 */ /* 0x008fc800078e0206 */
[----:B----4-:R-:W-:-:S05]  /*0110*/  IMAD R9, R2, R5, RZ ;  /* 0x0000000502097224 */ /* 0x010fca00078e02ff */
[----:B------:R-:W-:Y:S01]  /*0120*/  STG.E desc[UR4][R6.64], R9 ;  /* 0x0000000906007986 */ /* 0x000fe2000c101904 */
[----:B------:R-:W-:Y:S05]  /*0130*/  EXIT ;  /* 0x000000000000794d */ /* 0x000fea0003800000 */
.L_x_0:
[----:B------:R-:W-:-:S00]  /*0140*/  BRA `(.L_x_0) ;  /* 0xfffffffc00fc7947 */ /* 0x000fc0000383ffff */
[----:B------:R-:W-:-:S00]  /*0150*/  NOP ;  /* 0x0000000000007918 */ /* 0x000fc00000000000 */
        /* <DEDUP_REMOVED lines=10> */
.L_x_13:


//--------------------- .text._Z6mulColPiS_S_ii   --------------------------
	.section	.text._Z6mulColPiS_S_ii,"ax",@progbits
	.align	128
        .global         _Z6mulColPiS_S_ii
        .type           _Z6mulColPiS_S_ii,@function
        .size           _Z6mulColPiS_S_ii,(.L_x_14 - _Z6mulColPiS_S_ii)
        .other          _Z6mulColPiS_S_ii,@"STO_CUDA_ENTRY STV_DEFAULT"
_Z6mulColPiS_S_ii:
.text._Z6mulColPiS_S_ii:
[----:B------:R-:W-:Y:S01]  /*0000*/  LDC R1, c[0x0][0x37c] ;  /* 0x0000df00ff017b82 */ /* 0x000fe20000000800 */
[----:B------:R-:W0:Y:S07]  /*0010*/  S2R R0, SR_TID.X ;  /* 0x0000000000007919 */ /* 0x000e2e0000002100 */
[----:B------:R-:W0:Y:S08]  /*0020*/  S2UR UR4, SR_CTAID.X ;  /* 0x00000000000479c3 */ /* 0x000e300000002500 */
[----:B------:R-:W0:Y:S08]  /*0030*/  LDC R5, c[0x0][0x360] ;  /* 0x0000d800ff057b82 */ /* 0x000e300000000800 */
[----:B------:R-:W1:Y:S01]  /*0040*/  LDC.64 R2, c[0x0][0x398] ;  /* 0x0000e600ff027b82 */ /* 0x000e620000000a00 */
[----:B0-----:R-:W-:Y:S01]  /*0050*/  IMAD R0, R5, UR4, R0 ;  /* 0x0000000405007c24 */ /* 0x001fe2000f8e0200 */
[----:B-1----:R-:W-:-:S04]  /*0060*/  ISETP.GE.AND P0, PT, R2, 0x1, PT ;  /* 0x000000010200780c */ /* 0x002fc80003f06270 */
[----:B------:R-:W-:-:S13]  /*0070*/  ISETP.GE.OR P0, PT, R0, R3, !P0 ;  /* 0x000000030000720c */ /* 0x000fda0004706670 */
[----:B------:R-:W-:Y:S05]  /*0080*/  @P0 EXIT ;  /* 0x000000000000094d */ /* 0x000fea0003800000 */
[C---:B------:R-:W-:Y:S01]  /*0090*/  ISETP.GE.U32.AND P1, PT, R2.reuse, 0x10, PT ;  /* 0x000000100200780c */ /* 0x040fe20003f26070 */
[----:B------:R-:W0:Y:S01]  /*00a0*/  LDCU.64 UR4, c[0x0][0x358] ;  /* 0x00006b00ff0477ac */ /* 0x000e220008000a00 */
[----:B------:R-:W-:Y:S01]  /*00b0*/  LOP3.LUT R7, R2, 0xf, RZ, 0xc0, !PT ;  /* 0x0000000f02077812 */ /* 0x000fe200078ec0ff */
[----:B------:R-:W-:-:S03]  /*00c0*/  HFMA2 R4, -RZ, RZ, 0, 0 ;  /* 0x00000000ff047431 */ /* 0x000fc600000001ff */
[----:B------:R-:W-:-:S07]  /*00d0*/  ISETP.NE.AND P0, PT, R7, RZ, PT ;  /* 0x000000ff0700720c */ /* 0x000fce0003f05270 */
[----:B------:R-:W-:Y:S06]  /*00e0*/  @!P1 BRA `(.L_x_1) ;  /* 0x0000000400e89947 */ /* 0x000fec0003800000 */
[----:B------:R-:W-:Y:S02]  /*00f0*/  LOP3.LUT R4, R2, 0x7ffffff0, RZ, 0xc0, !PT ;  /* 0x7ffffff002047812 */ /* 0x000fe400078ec0ff */
[----:B------:R-:W-:Y:S02]  /*0100*/  MOV R6, R0 ;  /* 0x0000000000067202 */ /* 0x000fe40000000f00 */
[----:B------:R-:W-:-:S07]  /*0110*/  IADD3 R5, PT, PT, -R4, RZ, RZ ;  /* 0x000000ff04057210 */ /* 0x000fce0007ffe1ff */
.L_x_2:
[----:B---3--:R-:W1:Y:S08]  /*0120*/  LDC.64 R16, c[0x0][0x380] ;  /* 0x0000e000ff107b82 */ /* 0x008e700000000a00 */
[----:B------:R-:W2:Y:S08]  /*0130*/  LDC.64 R18, c[0x0][0x388] ;  /* 0x0000e200ff127b82 */ /* 0x000eb00000000a00 */
[----:B------:R-:W3:Y:S01]  /*0140*/  LDC.64 R8, c[0x0][0x390] ;  /* 0x0000e400ff087b82 */ /* 0x000ee20000000a00 */
[----:B-1----:R-:W-:-:S05]  /*0150*/  IMAD.WIDE R16, R6, 0x4, R16 ;  /* 0x0000000406107825 */ /* 0x002fca00078e0210 */
[----:B0-----:R-:W4:Y:S01]  /*0160*/  LDG.E R10, desc[UR4][R16.64] ;  /* 0x00000004100a7981 */ /* 0x001f22000c1e1900 */
[----:B--2---:R-:W-:-:S05]  /*0170*/  IMAD.WIDE R18, R6, 0x4, R18 ;  /* 0x0000000406127825 */ /* 0x004fca00078e0212 */
[----:B------:R-:W4:Y:S01]  /*0180*/  LDG.E R11, desc[UR4][R18.64] ;  /* 0x00000004120b7981 */ /* 0x000f22000c1e1900 */
[----:B------:R-:W-:-:S04]  /*0190*/  IMAD.WIDE R12, R3, 0x4, R16 ;  /* 0x00000004030c7825 */ /* 0x000fc800078e0210 */
[----:B---3--:R-:W-:-:S04]  /*01a0*/  IMAD.WIDE R8, R6, 0x4, R8 ;  /* 0x0000000406087825 */ /* 0x008fc800078e0208 */
[----:B----4-:R-:W-:Y:S02]  /*01b0*/  IMAD R23, R10, R11, RZ ;  /* 0x0000000b0a177224 */ /* 0x010fe400078e02ff */
[----:B------:R-:W-:-:S03]  /*01c0*/  IMAD.WIDE R10, R3, 0x4, R18 ;  /* 0x00000004030a7825 */ /* 0x000fc600078e0212 */
[----:B------:R0:W-:Y:S04]  /*01d0*/  STG.E desc[UR4][R8.64], R23 ;  /* 0x0000001708007986 */ /* 0x0001e8000c101904 */
[----:B------:R-:W2:Y:S04]  /*01e0*/  LDG.E R20, desc[UR4][R12.64] ;  /* 0x000000040c147981 */ /* 0x000ea8000c1e1900 */
[----:B------:R-:W2:Y:S01]  /*01f0*/  LDG.E R21, desc[UR4][R10.64] ;  /* 0x000000040a157981 */ /* 0x000ea2000c1e1900 */
[----:B------:R-:W-:-:S04]  /*0200*/  IMAD.WIDE R14, R3, 0x4, R8 ;  /* 0x00000004030e7825 */ /* 0x000fc800078e0208 */
[----:B------:R-:W-:-:S04]  /*0210*/  IMAD.WIDE R18, R3, 0x4, R12 ;  /* 0x0000000403127825 */ /* 0x000fc800078e020c */
[----:B------:R-:W-:-:S04]  /*0220*/  IMAD.WIDE R16, R3, 0x4, R10 ;  /* 0x0000000403107825 */ /* 0x000fc800078e020a */
[----:B--2---:R-:W-:-:S05]  /*0230*/  IMAD R25, R20, R21, RZ ;  /* 0x0000001514197224 */ /* 0x004fca00078e02ff */
[----:B------:R1:W-:Y:S04]  /*0240*/  STG.E desc[UR4][R14.64], R25 ;  /* 0x000000190e007986 */ /* 0x0003e8000c101904 */
[----:B------:R-:W2:Y:S04]  /*0250*/  LDG.E R22, desc[UR4][R18.64] ;  /* 0x0000000412167981 */ /* 0x000ea8000c1e1900 */
[----:B------:R-:W2:Y:S01]  /*0260*/  LDG.E R27, desc[UR4][R16.64] ;  /* 0x00000004101b7981 */ /* 0x000ea2000c1e1900 */
[----:B------:R-:W-:-:S04]  /*0270*/  IMAD.WIDE R20, R3, 0x4, R14 ;  /* 0x0000000403147825 */ /* 0x000fc800078e020e */
[----:B------:R-:W-:-:S04]  /*0280*/  IMAD.WIDE R12, R3, 0x4, R18 ;  /* 0x00000004030c7825 */ /* 0x000fc800078e0212 */
[----:B0-----:R-:W-:-:S04]  /*0290*/  IMAD.WIDE R8, R3, 0x4, R16 ;  /* 0x0000000403087825 */ /* 0x001fc800078e0210 */
[----:B--2---:R-:W-:-:S05]  /*02a0*/  IMAD R27, R22, R27, RZ ;  /* 0x0000001b161b7224 */ /* 0x004fca00078e02ff */
[----:B------:R0:W-:Y:S04]  /*02b0*/  STG.E desc[UR4][R20.64], R27 ;  /* 0x0000001b14007986 */ /* 0x0001e8000c101904 */
[----:B------:R-:W2:Y:S04]  /*02c0*/  LDG.E R22, desc[UR4][R12.64] ;  /* 0x000000040c167981 */ /* 0x000ea8000c1e1900 */
[----:B------:R-:W2:Y:S01]  /*02d0*/  LDG.E R23, desc[UR4][R8.64] ;  /* 0x0000000408177981 */ /* 0x000ea2000c1e1900 */
[----:B------:R-:W-:-:S04]  /*02e0*/  IMAD.WIDE R10, R3, 0x4, R20 ;  /* 0x00000004030a7825 */ /* 0x000fc800078e0214 */
[----:B------:R-:W-:-:S04]  /*02f0*/  IMAD.WIDE R18, R3, 0x4, R12 ;  /* 0x0000000403127825 */ /* 0x000fc800078e020c */
[----:B-1----:R-:W-:-:S04]  /*0300*/  IMAD.WIDE R14, R3, 0x4, R8 ;  /* 0x00000004030e7825 */ /* 0x002fc800078e0208 */
[----:B--2---:R-:W-:-:S05]  /*0310*/  IMAD R23, R22, R23, RZ ;  /* 0x0000001716177224 */ /* 0x004fca00078e02ff */
        /* <DEDUP_REMOVED lines=8> */
[----:B------:R-:W3:Y:S04]  /*03a0*/  LDG.E R22, desc[UR4][R12.64] ;  /* 0x000000040c167981 */ /* 0x000ee8000c1e1900 */
[----:B0-----:R-:W3:Y:S01]  /*03b0*/  LDG.E R27, desc[UR4][R8.64] ;  /* 0x00000004081b7981 */ /* 0x001ee2000c1e1900 */
[----:B------:R-:W-:-:S04]  /*03c0*/  IMAD.WIDE R20, R3, 0x4, R16 ;  /* 0x0000000403147825 */ /* 0x000fc800078e0210 */
[----:B------:R-:W-:-:S04]  /*03d0*/  IMAD.WIDE R18, R3, 0x4, R12 ;  /* 0x0000000403127825 */ /* 0x000fc800078e020c */
[----:B-1----:R-:W-:-:S04]  /*03e0*/  IMAD.WIDE R10, R3, 0x4, R8 ;  /* 0x00000004030a7825 */ /* 0x002fc800078e0208 */
[----:B---3--:R-:W-:-:S05]  /*03f0*/  IMAD R27, R22, R27, RZ ;  /* 0x0000001b161b7224 */ /* 0x008fca00078e02ff */
[----:B------:R0:W-:Y:S04]  /*0400*/  STG.E desc[UR4][R20.64], R27 ;  /* 0x0000001b14007986 */ /* 0x0001e8000c101904 */
[----:B------:R-:W3:Y:S04]  /*0410*/  LDG.E R22, desc[UR4][R18.64] ;  /* 0x0000000412167981 */ /* 0x000ee8000c1e1900 */
[----:B------:R-:W3:Y:S01]  /*0420*/  LDG.E R23, desc[UR4][R10.64] ;  /* 0x000000040a177981 */ /* 0x000ee2000c1e1900 */
[----:B------:R-:W-:-:S04]  /*0430*/  IMAD.WIDE R14, R3, 0x4, R20 ;  /* 0x00000004030e7825 */ /* 0x000fc800078e0214 */
[----:B------:R-:W-:-:S04]  /*0440*/  IMAD.WIDE R12, R3, 0x4, R18 ;  /* 0x00000004030c7825 */ /* 0x000fc800078e0212 */
[----:B------:R-:W-:-:S04]  /*0450*/  IMAD.WIDE R8, R3, 0x4, R10 ;  /* 0x0000000403087825 */ /* 0x000fc800078e020a */
[----:B---3--:R-:W-:-:S05]  /*0460*/  IMAD R23, R22, R23, RZ ;  /* 0x0000001716177224 */ /* 0x008fca00078e02ff */
[----:B------:R1:W-:Y:S04]  /*0470*/  STG.E desc[UR4][R14.64], R23 ;  /* 0x000000170e007986 */ /* 0x0003e8000c101904 */
[----:B------:R-:W3:Y:S04]  /*0480*/  LDG.E R22, desc[UR4][R12.64] ;  /* 0x000000040c167981 */ /* 0x000ee8000c1e1900 */
[----:B--2---:R-:W3:Y:S01]  /*0490*/  LDG.E R25, desc[UR4][R8.64] ;  /* 0x0000000408197981 */ /* 0x004ee2000c1e1900 */
[----:B------:R-:W-:-:S04]  /*04a0*/  IMAD.WIDE R16, R3, 0x4, R14 ;  /* 0x0000000403107825 */ /* 0x000fc800078e020e */
[----:B------:R-:W-:-:S04]  /*04b0*/  IMAD.WIDE R18, R3, 0x4, R12 ;  /* 0x0000000403127825 */ /* 0x000fc800078e020c */
[----:B------:R-:W-:-:S04]  /*04c0*/  IMAD.WIDE R10, R3, 0x4, R8 ;  /* 0x00000004030a7825 */ /* 0x000fc800078e0208 */
[----:B---3--:R-:W-:-:S05]  /*04d0*/  IMAD R25, R22, R25, RZ ;  /* 0x0000001916197224 */ /* 0x008fca00078e02ff */
[----:B------:R2:W-:Y:S04]  /*04e0*/  STG.E desc[UR4][R16.64], R25 ;  /* 0x0000001910007986 */ /* 0x0005e8000c101904 */
[----:B------:R-:W3:Y:S04]  /*04f0*/  LDG.E R22, desc[UR4][R18.64] ;  /* 0x0000000412167981 */ /* 0x000ee8000c1e1900 */
[----:B0-----:R-:W3:Y:S01]  /*0500*/  LDG.E R27, desc[UR4][R10.64] ;  /* 0x000000040a1b7981 */ /* 0x001ee2000c1e1900 */
[----:B------:R-:W-:-:S04]  /*0510*/  IMAD.WIDE R20, R3, 0x4, R16 ;  /* 0x0000000403147825 */ /* 0x000fc800078e0210 */
[----:B------:R-:W-:-:S04]  /*0520*/  IMAD.WIDE R12, R3, 0x4, R18 ;  /* 0x00000004030c7825 */ /* 0x000fc800078e0212 */
[----:B------:R-:W-:-:S04]  /*0530*/  IMAD.WIDE R8, R3, 0x4, R10 ;  /* 0x0000000403087825 */ /* 0x000fc800078e020a */
[----:B---3--:R-:W-:-:S05]  /*0540*/  IMAD R27, R22, R27, RZ ;  /* 0x0000001b161b7224 */ /* 0x008fca00078e02ff */
[----:B------:R0:W-:Y:S04]  /*0550*/  STG.E desc[UR4][R20.64], R27 ;  /* 0x0000001b14007986 */ /* 0x0001e8000c101904 */
[----:B------:R-:W3:Y:S04]  /*0560*/  LDG.E R22, desc[UR4][R12.64] ;  /* 0x000000040c167981 */ /* 0x000ee8000c1e1900 */
[----:B-1----:R-:W3:Y:S01]  /*0570*/  LDG.E R23, desc[UR4][R8.64] ;  /* 0x0000000408177981 */ /* 0x002ee2000c1e1900 */
[----:B------:R-:W-:-:S04]  /*0580*/  IMAD.WIDE R14, R3, 0x4, R20 ;  /* 0x00000004030e7825 */ /* 0x000fc800078e0214 */
[----:B--2---:R-:W-:-:S04]  /*0590*/  IMAD.WIDE R16, R3, 0x4, R12 ;  /* 0x0000000403107825 */ /* 0x004fc800078e020c */
[----:B------:R-:W-:-:S04]  /*05a0*/  IMAD.WIDE R10, R3, 0x4, R8 ;  /* 0x00000004030a7825 */ /* 0x000fc800078e0208 */
[----:B---3--:R-:W-:-:S05]  /*05b0*/  IMAD R23, R22, R23, RZ ;  /* 0x0000001716177224 */ /* 0x008fca00078e02ff */
        /* <DEDUP_REMOVED lines=11> */
[----:B-1----:R-:W-:-:S04]  /*0670*/  IMAD.WIDE R14, R3, 0x4, R12 ;  /* 0x00000004030e7825 */ /* 0x002fc800078e020c */
[----:B------:R-:W-:-:S04]  /*0680*/  IMAD.WIDE R10, R3, 0x4, R8 ;  /* 0x00000004030a7825 */ /* 0x000fc800078e0208 */
        /* <DEDUP_REMOVED lines=23> */
[----:B------:R-:W2:Y:S04]  /*0800*/  LDG.E R12, desc[UR4][R12.64] ;  /* 0x000000040c0c7981 */ /* 0x000ea8000c1e1900 */
[----:B------:R-:W2:Y:S01]  /*0810*/  LDG.E R9, desc[UR4][R8.64] ;  /* 0x0000000408097981 */ /* 0x000ea2000c1e1900 */
[----:B------:R-:W-:-:S04]  /*0820*/  IADD3 R5, PT, PT, R5, 0x10, RZ ;  /* 0x0000001005057810 */ /* 0x000fc80007ffe0ff */
[----:B------:R-:W-:Y:S01]  /*0830*/  ISETP.NE.AND P1, PT, R5, RZ, PT ;  /* 0x000000ff0500720c */ /* 0x000fe20003f25270 */
[C---:B-1----:R-:W-:Y:S01]  /*0840*/  IMAD.WIDE R16, R3.reuse, 0x4, R20 ;  /* 0x0000000403107825 */ /* 0x042fe200078e0214 */
[----:B------:R-:W-:-:S03]  /*0850*/  LEA R6, R3, R6, 0x4 ;  /* 0x0000000603067211 */ /* 0x000fc600078e20ff */
[----:B--2---:R-:W-:-:S05]  /*0860*/  IMAD R19, R12, R9, RZ ;  /* 0x000000090c137224 */ /* 0x004fca00078e02ff */
[----:B------:R3:W-:Y:S03]  /*0870*/  STG.E desc[UR4][R16.64], R19 ;  /* 0x0000001310007986 */ /* 0x0007e6000c101904 */
[----:B------:R-:W-:Y:S05]  /*0880*/  @P1 BRA `(.L_x_2) ;  /* 0xfffffff800241947 */ /* 0x000fea000383ffff */
.L_x_1:
[----:B0-----:R-:W-:Y:S05]  /*0890*/  @!P0 EXIT ;  /* 0x000000000000894d */ /* 0x001fea0003800000 */
[----:B------:R-:W-:Y:S02]  /*08a0*/  ISETP.GE.U32.AND P0, PT, R7, 0x8, PT ;  /* 0x000000080700780c */ /* 0x000fe40003f06070 */
[----:B------:R-:W-:-:S04]  /*08b0*/  LOP3.LUT R5, R2, 0x7, RZ, 0xc0, !PT ;  /* 0x0000000702057812 */ /* 0x000fc800078ec0ff */
[----:B------:R-:W-:-:S07]  /*08c0*/  ISETP.NE.AND P1, PT, R5, RZ, PT ;  /* 0x000000ff0500720c */ /* 0x000fce0003f25270 */
[----:B------:R-:W-:Y:S06]  /*08d0*/  @!P0 BRA `(.L_x_3) ;  /* 0x0000000000f48947 */ /* 0x000fec0003800000 */
[----:B------:R-:W0:Y:S01]  /*08e0*/  LDC.64 R6, c[0x0][0x380] ;  /* 0x0000e000ff067b82 */ /* 0x000e220000000a00 */
[----:B------:R-:W-:-:S07]  /*08f0*/  IMAD R13, R4, R3, R0 ;  /* 0x00000003040d7224 */ /* 0x000fce00078e0200 */
[----:B------:R-:W1:Y:S08]  /*0900*/  LDC.64 R8, c[0x0][0x388] ;  /* 0x0000e200ff087b82 */ /* 0x000e700000000a00 */
[----:B------:R-:W2:Y:S01]  /*0910*/  LDC.64 R10, c[0x0][0x390] ;  /* 0x0000e400ff0a7b82 */ /* 0x000ea20000000a00 */
[----:B0-----:R-:W-:-:S05]  /*0920*/  IMAD.WIDE R6, R13, 0x4, R6 ;  /* 0x000000040d067825 */ /* 0x001fca00078e0206 */
[----:B------:R-:W3:Y:S01]  /*0930*/  LDG.E R12, desc[UR4][R6.64] ;  /* 0x00000004060c7981 */ /* 0x000ee2000c1e1900 */
[----:B-1----:R-:W-:-:S05]  /*0940*/  IMAD.WIDE R8, R13, 0x4, R8 ;  /* 0x000000040d087825 */ /* 0x002fca00078e0208 */
[----:B------:R-:W3:Y:S01]  /*0950*/  LDG.E R15, desc[UR4][R8.64] ;  /* 0x00000004080f7981 */ /* 0x000ee2000c1e1900 */
[----:B--2---:R-:W-:-:S04]  /*0960*/  IMAD.WIDE R10, R13, 0x4, R10 ;  /* 0x000000040d0a7825 */ /* 0x004fc800078e020a */
[----:B---3--:R-:W-:Y:S02]  /*0970*/  IMAD R21, R12, R15, RZ ;  /* 0x0000000f0c157224 */ /* 0x008fe400078e02ff */
[----:B------:R-:W-:-:S04]  /*0980*/  IMAD.WIDE R12, R3, 0x4, R6 ;  /* 0x00000004030c7825 */ /* 0x000fc800078e0206 */
[C---:B------:R-:W-:Y:S01]  /*0990*/  IMAD.WIDE R14, R3.reuse, 0x4, R8 ;  /* 0x00000004030e7825 */ /* 0x040fe200078e0208 */
        /* <DEDUP_REMOVED lines=11> */
[----:B0-----:R-:W-:-:S04]  /*0a50*/  IMAD.WIDE R10, R3, 0x4, R6 ;  /* 0x00000004030a7825 */ /* 0x001fc800078e0206 */
[----:B------:R-:W-:-:S04]  /*0a60*/  IMAD.WIDE R12, R3, 0x4, R8 ;  /* 0x00000004030c7825 */ /* 0x000fc800078e0208 */
        /* <DEDUP_REMOVED lines=10> */
[----:B-1----:R-:W3:Y:S01]  /*0b10*/  LDG.E R23, desc[UR4][R8.64] ;  /* 0x0000000408177981 */ /* 0x002ee2000c1e1900 */
        /* <DEDUP_REMOVED lines=19> */
[----:B------:R-:W0:Y:S04]  /*0c50*/  LDG.E R10, desc[UR4][R10.64] ;  /* 0x000000040a0a7981 */ /* 0x000e28000c1e1900 */
[----:B------:R-:W0:Y:S01]  /*0c60*/  LDG.E R13, desc[UR4][R12.64] ;  /* 0x000000040c0d7981 */ /* 0x000e22000c1e1900 */
[----:B-1----:R-:W-:Y:S01]  /*0c70*/  IMAD.WIDE R16, R3, 0x4, R14 ;  /* 0x0000000403107825 */ /* 0x002fe200078e020e */
[----:B------:R-:W-:-:S03]  /*0c80*/  IADD3 R4, PT, PT, R4, 0x8, RZ ;  /* 0x0000000804047810 */ /* 0x000fc60007ffe0ff */
[----:B0-----:R-:W-:-:S05]  /*0c90*/  IMAD R19, R10, R13, RZ ;  /* 0x0000000d0a137224 */ /* 0x001fca00078e02ff */
[----:B------:R2:W-:Y:S02]  /*0ca0*/  STG.E desc[UR4][R16.64], R19 ;  /* 0x0000001310007986 */ /* 0x0005e4000c101904 */
.L_x_3:
[----:B------:R-:W-:Y:S05]  /*0cb0*/  @!P1 EXIT ;  /* 0x000000000000994d */ /* 0x000fea0003800000 */
[----:B------:R-:W-:Y:S02]  /*0cc0*/  ISETP.GE.U32.AND P0, PT, R5, 0x4, PT ;  /* 0x000000040500780c */ /* 0x000fe40003f06070 */
[----:B------:R-:W-:-:S04]  /*0cd0*/  LOP3.LUT R2, R2, 0x3, RZ, 0xc0, !PT ;  /* 0x0000000302027812 */ /* 0x000fc800078ec0ff */
[----:B------:R-:W-:-:S07]  /*0ce0*/  ISETP.NE.AND P1, PT, R2, RZ, PT ;  /* 0x000000ff0200720c */ /* 0x000fce0003f25270 */
[----:B------:R-:W-:Y:S06]  /*0cf0*/  @!P0 BRA `(.L_x_4) ;  /* 0x0000000000848947 */ /* 0x000fec0003800000 */
[----:B------:R-:W0:Y:S01]  /*0d00*/  LDC.64 R6, c[0x0][0x380] ;  /* 0x0000e000ff067b82 */ /* 0x000e220000000a00 */
[----:B------:R-:W-:-:S07]  /*0d10*/  IMAD R13, R4, R3, R0 ;  /* 0x00000003040d7224 */ /* 0x000fce00078e0200 */
[----:B------:R-:W1:Y:S08]  /*0d20*/  LDC.64 R8, c[0x0][0x388] ;  /* 0x0000e200ff087b82 */ /* 0x000e700000000a00 */
[----:B------:R-:W4:Y:S01]  /*0d30*/  LDC.64 R10, c[0x0][0x390] ;  /* 0x0000e400ff0a7b82 */ /* 0x000f220000000a00 */
[----:B0-----:R-:W-:-:S05]  /*0d40*/  IMAD.WIDE R6, R13, 0x4, R6 ;  /* 0x000000040d067825 */ /* 0x001fca00078e0206 */
[----:B------:R-:W5:Y:S01]  /*0d50*/  LDG.E R5, desc[UR4][R6.64] ;  /* 0x0000000406057981 */ /* 0x000f62000c1e1900 */
[----:B-1----:R-:W-:-:S05]  /*0d60*/  IMAD.WIDE R8, R13, 0x4, R8 ;  /* 0x000000040d087825 */ /* 0x002fca00078e0208 */
[----:B------:R-:W5:Y:S01]  /*0d70*/  LDG.E R12, desc[UR4][R8.64] ;  /* 0x00000004080c7981 */ /* 0x000f62000c1e1900 */
[----:B--2---:R-:W-:-:S04]  /*0d80*/  IMAD.WIDE R14, R3, 0x4, R8 ;  /* 0x00000004030e7825 */ /* 0x004fc800078e0208 */
[----:B----4-:R-:W-:-:S04]  /*0d90*/  IMAD.WIDE R10, R13, 0x4, R10 ;  /* 0x000000040d0a7825 */ /* 0x010fc800078e020a */
[----:B-----5:R-:W-:Y:S02]  /*0da0*/  IMAD R5, R5, R12, RZ ;  /* 0x0000000c05057224 */ /* 0x020fe400078e02ff */
[----:B------:R-:W-:-:S03]  /*0db0*/  IMAD.WIDE R12, R3, 0x4, R6 ;  /* 0x00000004030c7825 */ /* 0x000fc600078e0206 */
[----:B------:R0:W-:Y:S04]  /*0dc0*/  STG.E desc[UR4][R10.64], R5 ;  /* 0x000000050a007986 */ /* 0x0001e8000c101904 */
[----:B------:R-:W2:Y:S04]  /*0dd0*/  LDG.E R18, desc[UR4][R12.64] ;  /* 0x000000040c127981 */ /* 0x000ea8000c1e1900 */
[----:B---3--:R-:W2:Y:S01]  /*0de0*/  LDG.E R19, desc[UR4][R14.64] ;  /* 0x000000040e137981 */ /* 0x008ea2000c1e1900 */
        /* <DEDUP_REMOVED lines=14> */
[----:B------:R-:W-:Y:S01]  /*0ed0*/  IMAD.WIDE R14, R3, 0x4, R18 ;  /* 0x00000004030e7825 */ /* 0x000fe200078e0212 */
[----:B------:R-:W-:-:S03]  /*0ee0*/  IADD3 R4, PT, PT, R4, 0x4, RZ ;  /* 0x0000000404047810 */ /* 0x000fc60007ffe0ff */
[----:B--2---:R-:W-:-:S05]  /*0ef0*/  IMAD R5, R10, R13, RZ ;  /* 0x0000000d0a057224 */ /* 0x004fca00078e02ff */
[----:B------:R1:W-:Y:S02]  /*0f00*/  STG.E desc[UR4][R14.64], R5 ;  /* 0x000000050e007986 */ /* 0x0003e4000c101904 */
.L_x_4:
[----:B------:R-:W-:Y:S05]  /*0f10*/  @!P1 EXIT ;  /* 0x000000000000994d */ /* 0x000fea0003800000 */
[----:B------:R-:W0:Y:S01]  /*0f20*/  LDC.64 R6, c[0x0][0x390] ;  /* 0x0000e400ff067b82 */ /* 0x000e220000000a00 */
[----:B-123--:R-:W-:Y:S01]  /*0f30*/  IMAD R17, R4, R3, R0 ;  /* 0x0000000304117224 */ /* 0x00efe200078e0200 */
[----:B------:R-:W-:-:S06]  /*0f40*/  IADD3 R2, PT, PT, -R2, RZ, RZ ;  /* 0x000000ff02027210 */ /* 0x000fcc0007ffe1ff */
[----:B------:R-:W1:Y:S08]  /*0f50*/  LDC.64 R8, c[0x0][0x380] ;  /* 0x0000e000ff087b82 */ /* 0x000e700000000a00 */
[----:B------:R-:W2:Y:S02]  /*0f60*/  LDC.64 R10, c[0x0][0x388] ;  /* 0x0000e200ff0a7b82 */ /* 0x000ea40000000a00 */
.L_x_5:
[----:B-1----:R-:W-:-:S04]  /*0f70*/  IMAD.WIDE R4, R17, 0x4, R8 ;  /* 0x0000000411047825 */ /* 0x002fc800078e0208 */
[C---:B--2---:R-:W-:Y:S02]  /*0f80*/  IMAD.WIDE R12, R17.reuse, 0x4, R10 ;  /* 0x00000004110c7825 */ /* 0x044fe400078e020a */
[----:B------:R-:W2:Y:S04]  /*0f90*/  LDG.E R4, desc[UR4][R4.64] ;  /* 0x0000000404047981 */ /* 0x000ea8000c1e1900 */
[----:B------:R-:W2:Y:S01]  /*0fa0*/  LDG.E R13, desc[UR4][R12.64] ;  /* 0x000000040c0d7981 */ /* 0x000ea2000c1e1900 */
[----:B------:R-:W-:Y:S01]  /*0fb0*/  IADD3 R2, PT, PT, R2, 0x1, RZ ;  /* 0x0000000102027810 */ /* 0x000fe20007ffe0ff */
[C---:B0--3--:R-:W-:Y:S01]  /*0fc0*/  IMAD.WIDE R14, R17.reuse, 0x4, R6 ;  /* 0x00000004110e7825 */ /* 0x049fe200078e0206 */
[----:B------:R-:W-:Y:S02]  /*0fd0*/  IADD3 R17, PT, PT, R17, R3, RZ ;  /* 0x0000000311117210 */ /* 0x000fe40007ffe0ff */
[----:B------:R-:W-:Y:S01]  /*0fe0*/  ISETP.NE.AND P0, PT, R2, RZ, PT ;  /* 0x000000ff0200720c */ /* 0x000fe20003f05270 */
[----:B--2---:R-:W-:-:S05]  /*0ff0*/  IMAD R19, R4, R13, RZ ;  /* 0x0000000d04137224 */ /* 0x004fca00078e02ff */
[----:B------:R3:W-:Y:S07]  /*1000*/  STG.E desc[UR4][R14.64], R19 ;  /* 0x000000130e007986 */ /* 0x0007ee000c101904 */
[----:B------:R-:W-:Y:S05]  /*1010*/  @P0 BRA `(.L_x_5) ;  /* 0xfffffffc00d40947 */ /* 0x000fea000383ffff */
[----:B------:R-:W-:Y:S05]  /*1020*/  EXIT ;  /* 0x000000000000794d */ /* 0x000fea0003800000 */
.L_x_6:
        /* <DEDUP_REMOVED lines=13> */
.L_x_14:


//--------------------- .text._Z6mulRowPiS_S_ii   --------------------------
	.section	.text._Z6mulRowPiS_S_ii,"ax",@progbits
	.align	128
        .global         _Z6mulRowPiS_S_ii
        .type           _Z6mulRowPiS_S_ii,@function
        .size           _Z6mulRowPiS_S_ii,(.L_x_15 - _Z6mulRowPiS_S_ii)
        .other          _Z6mulRowPiS_S_ii,@"STO_CUDA_ENTRY STV_DEFAULT"
_Z6mulRowPiS_S_ii:
.text._Z6mulRowPiS_S_ii:
        /* <DEDUP_REMOVED lines=12> */
[----:B------:R-:W-:Y:S02]  /*00c0*/  HFMA2 R3, -RZ, RZ, 0, 0 ;  /* 0x00000000ff037431 */ /* 0x000fe400000001ff */
[----:B------:R-:W-:Y:S01]  /*00d0*/  IMAD R0, R0, R5, RZ ;  /* 0x0000000500007224 */ /* 0x000fe200078e02ff */
[----:B------:R-:W-:-:S07]  /*00e0*/  ISETP.NE.AND P0, PT, R14, RZ, PT ;  /* 0x000000ff0e00720c */ /* 0x000fce0003f05270 */
[----:B------:R-:W-:Y:S06]  /*00f0*/  @!P1 BRA `(.L_x_7) ;  /* 0x0000000400609947 */ /* 0x000fec0003800000 */
[----:B------:R-:W1:Y:S01]  /*0100*/  LDCU.128 UR4, c[0x0][0x380] ;  /* 0x00007000ff0477ac */ /* 0x000e620008000c00 */
[----:B------:R-:W-:Y:S02]  /*0110*/  LOP3.LUT R3, R5, 0x7ffffff0, RZ, 0xc0, !PT ;  /* 0x7ffffff005037812 */ /* 0x000fe400078ec0ff */
[----:B------:R-:W-:Y:S01]  /*0120*/  MOV R2, R0 ;  /* 0x0000000000027202 */ /* 0x000fe20000000f00 */
[----:B------:R-:W2:Y:S01]  /*0130*/  LDCU.64 UR10, c[0x0][0x390] ;  /* 0x00007200ff0a77ac */ /* 0x000ea20008000a00 */
[----:B------:R-:W-:Y:S01]  /*0140*/  IADD3 R4, PT, PT, -R3, RZ, RZ ;  /* 0x000000ff03047210 */ /* 0x000fe20007ffe1ff */
[----:B-1----:R-:W-:Y:S02]  /*0150*/  UIADD3 UR8, UP0, UPT, UR4, 0x20, URZ ;  /* 0x0000002004087890 */ /* 0x002fe4000ff1e0ff */
[----:B------:R-:W-:Y:S02]  /*0160*/  UIADD3 UR6, UP1, UPT, UR6, 0x20, URZ ;  /* 0x0000002006067890 */ /* 0x000fe4000ff3e0ff */
[----:B--2---:R-:W-:-:S02]  /*0170*/  UIADD3 UR4, UP2, UPT, UR10, 0x20, URZ ;  /* 0x000000200a047890 */ /* 0x004fc4000ff5e0ff */
[----:B------:R-:W-:Y:S02]  /*0180*/  UIADD3.X UR9, UPT, UPT, URZ, UR5, URZ, UP0, !UPT ;  /* 0x00000005ff097290 */ /* 0x000fe400087fe4ff */
[----:B------:R-:W-:Y:S02]  /*0190*/  UIADD3.X UR7, UPT, UPT, URZ, UR7, URZ, UP1, !UPT ;  /* 0x00000007ff077290 */ /* 0x000fe40008ffe4ff */
[----:B------:R-:W-:-:S12]  /*01a0*/  UIADD3.X UR5, UPT, UPT, URZ, UR11, URZ, UP2, !UPT ;  /* 0x0000000bff057290 */ /* 0x000fd800097fe4ff */
.L_x_8:
[----:B------:R-:W-:Y:S02]  /*01b0*/  MOV R6, UR8 ;  /* 0x0000000800067c02 */ /* 0x000fe40008000f00 */
[----:B------:R-:W-:Y:S02]  /*01c0*/  MOV R7, UR9 ;  /* 0x0000000900077c02 */ /* 0x000fe40008000f00 */
[----:B------:R-:W-:Y:S02]  /*01d0*/  MOV R8, UR6 ;  /* 0x0000000600087c02 */ /* 0x000fe40008000f00 */
[----:B------:R-:W-:Y:S01]  /*01e0*/  MOV R9, UR7 ;  /* 0x0000000700097c02 */ /* 0x000fe20008000f00 */
[----:B------:R-:W-:-:S04]  /*01f0*/  IMAD.WIDE R6, R2, 0x4, R6 ;  /* 0x0000000402067825 */ /* 0x000fc800078e0206 */
[----:B------:R-:W-:Y:S01]  /*0200*/  IMAD.WIDE R8, R2, 0x4, R8 ;  /* 0x0000000402087825 */ /* 0x000fe200078e0208 */
[----:B0-----:R-:W2:Y:S04]  /*0210*/  LDG.E R12, desc[UR12][R6.64+-0x20] ;  /* 0xffffe00c060c7981 */ /* 0x001ea8000c1e1900 */
[----:B----4-:R-:W2:Y:S01]  /*0220*/  LDG.E R13, desc[UR12][R8.64+-0x20] ;  /* 0xffffe00c080d7981 */ /* 0x010ea2000c1e1900 */
[----:B------:R-:W-:Y:S02]  /*0230*/  MOV R10, UR4 ;  /* 0x00000004000a7c02 */ /* 0x000fe40008000f00 */
[----:B------:R-:W-:-:S03]  /*0240*/  MOV R11, UR5 ;  /* 0x00000005000b7c02 */ /* 0x000fc60008000f00 */
[----:B------:R-:W-:-:S04]  /*0250*/  IMAD.WIDE R10, R2, 0x4, R10 ;  /* 0x00000004020a7825 */ /* 0x000fc800078e020a */
[----:B--2---:R-:W-:-:S05]  /*0260*/  IMAD R13, R12, R13, RZ ;  /* 0x0000000d0c0d7224 */ /* 0x004fca00078e02ff */
[----:B------:R0:W-:Y:S04]  /*0270*/  STG.E desc[UR12][R10.64+-0x20], R13 ;  /* 0xffffe00d0a007986 */ /* 0x0001e8000c10190c */
[----:B------:R-:W2:Y:S04]  /*0280*/  LDG.E R12, desc[UR12][R6.64+-0x1c] ;  /* 0xffffe40c060c7981 */ /* 0x000ea8000c1e1900 */
[----:B------:R-:W2:Y:S02]  /*0290*/  LDG.E R15, desc[UR12][R8.64+-0x1c] ;  /* 0xffffe40c080f7981 */ /* 0x000ea4000c1e1900 */
[----:B--2---:R-:W-:-:S05]  /*02a0*/  IMAD R15, R12, R15, RZ ;  /* 0x0000000f0c0f7224 */ /* 0x004fca00078e02ff */
[----:B------:R1:W-:Y:S04]  /*02b0*/  STG.E desc[UR12][R10.64+-0x1c], R15 ;  /* 0xffffe40f0a007986 */ /* 0x0003e8000c10190c */
[----:B------:R-:W2:Y:S04]  /*02c0*/  LDG.E R12, desc[UR12][R6.64+-0x18] ;  /* 0xffffe80c060c7981 */ /* 0x000ea8000c1e1900 */
[----:B------:R-:W2:Y:S02]  /*02d0*/  LDG.E R17, desc[UR12][R8.64+-0x18] ;  /* 0xffffe80c08117981 */ /* 0x000ea4000c1e1900 */
[----:B--2---:R-:W-:-:S05]  /*02e0*/  IMAD R17, R12, R17, RZ ;  /* 0x000000110c117224 */ /* 0x004fca00078e02ff */
[----:B------:R2:W-:Y:S04]  /*02f0*/  STG.E desc[UR12][R10.64+-0x18], R17 ;  /* 0xffffe8110a007986 */ /* 0x0005e8000c10190c */
[----:B------:R-:W3:Y:S04]  /*0300*/  LDG.E R12, desc[UR12][R6.64+-0x14] ;  /* 0xffffec0c060c7981 */ /* 0x000ee8000c1e1900 */
[----:B------:R-:W3:Y:S02]  /*0310*/  LDG.E R19, desc[UR12][R8.64+-0x14] ;  /* 0xffffec0c08137981 */ /* 0x000ee4000c1e1900 */
[----:B---3--:R-:W-:-:S05]  /*0320*/  IMAD R19, R12, R19, RZ ;  /* 0x000000130c137224 */ /* 0x008fca00078e02ff */
[----:B------:R3:W-:Y:S04]  /*0330*/  STG.E desc[UR12][R10.64+-0x14], R19 ;  /* 0xffffec130a007986 */ /* 0x0007e8000c10190c */
[----:B------:R-:W4:Y:S04]  /*0340*/  LDG.E R12, desc[UR12][R6.64+-0x10] ;  /* 0xfffff00c060c7981 */ /* 0x000f28000c1e1900 */
[----:B0-----:R-:W4:Y:S02]  /*0350*/  LDG.E R13, desc[UR12][R8.64+-0x10] ;  /* 0xfffff00c080d7981 */ /* 0x001f24000c1e1900 */
[----:B----4-:R-:W-:-:S05]  /*0360*/  IMAD R13, R12, R13, RZ ;  /* 0x0000000d0c0d7224 */ /* 0x010fca00078e02ff */
[----:B------:R0:W-:Y:S04]  /*0370*/  STG.E desc[UR12][R10.64+-0x10], R13 ;  /* 0xfffff00d0a007986 */ /* 0x0001e8000c10190c */
[----:B------:R-:W4:Y:S04]  /*0380*/  LDG.E R12, desc[UR12][R6.64+-0xc] ;  /* 0xfffff40c060c7981 */ /* 0x000f28000c1e1900 */
[----:B-1----:R-:W4:Y:S02]  /*0390*/  LDG.E R15, desc[UR12][R8.64+-0xc] ;  /* 0xfffff40c080f7981 */ /* 0x002f24000c1e1900 */
[----:B----4-:R-:W-:-:S05]  /*03a0*/  IMAD R15, R12, R15, RZ ;  /* 0x0000000f0c0f7224 */ /* 0x010fca00078e02ff */
[----:B------:R1:W-:Y:S04]  /*03b0*/  STG.E desc[UR12][R10.64+-0xc], R15 ;  /* 0xfffff40f0a007986 */ /* 0x0003e8000c10190c */
[----:B------:R-:W4:Y:S04]  /*03c0*/  LDG.E R12, desc[UR12][R6.64+-0x8] ;  /* 0xfffff80c060c7981 */ /* 0x000f28000c1e1900 */
[----:B--2---:R-:W4:Y:S02]  /*03d0*/  LDG.E R17, desc[UR12][R8.64+-0x8] ;  /* 0xfffff80c08117981 */ /* 0x004f24000c1e1900 */
[----:B----4-:R-:W-:-:S05]  /*03e0*/  IMAD R17, R12, R17, RZ ;  /* 0x000000110c117224 */ /* 0x010fca00078e02ff */
[----:B------:R2:W-:Y:S04]  /*03f0*/  STG.E desc[UR12][R10.64+-0x8], R17 ;  /* 0xfffff8110a007986 */ /* 0x0005e8000c10190c */
[----:B------:R-:W4:Y:S04]  /*0400*/  LDG.E R12, desc[UR12][R6.64+-0x4] ;  /* 0xfffffc0c060c7981 */ /* 0x000f28000c1e1900 */
[----:B---3--:R-:W4:Y:S02]  /*0410*/  LDG.E R19, desc[UR12][R8.64+-0x4] ;  /* 0xfffffc0c08137981 */ /* 0x008f24000c1e1900 */
[----:B----4-:R-:W-:-:S05]  /*0420*/  IMAD R19, R12, R19, RZ ;  /* 0x000000130c137224 */ /* 0x010fca00078e02ff */
        /* <DEDUP_REMOVED lines=21> */
[----:B------:R-:W5:Y:S04]  /*0580*/  LDG.E R12, desc[UR12][R6.64+0x14] ;  /* 0x0000140c060c7981 */ /* 0x000f68000c1e1900 */
[----:B-1----:R-:W5:Y:S02]  /*0590*/  LDG.E R15, desc[UR12][R8.64+0x14] ;  /* 0x0000140c080f7981 */ /* 0x002f64000c1e1900 */
[----:B-----5:R-:W-:-:S05]  /*05a0*/  IMAD R15, R12, R15, RZ ;  /* 0x0000000f0c0f7224 */ /* 0x020fca00078e02ff */
[----:B------:R4:W-:Y:S04]  /*05b0*/  STG.E desc[UR12][R10.64+0x14], R15 ;  /* 0x0000140f0a007986 */ /* 0x0009e8000c10190c */
[----:B------:R-:W5:Y:S04]  /*05c0*/  LDG.E R12, desc[UR12][R6.64+0x18] ;  /* 0x0000180c060c7981 */ /* 0x000f68000c1e1900 */
[----:B--2---:R-:W5:Y:S01]  /*05d0*/  LDG.E R17, desc[UR12][R8.64+0x18] ;  /* 0x0000180c08117981 */ /* 0x004f62000c1e1900 */
[----:B------:R-:W-:Y:S01]  /*05e0*/  IADD3 R4, PT, PT, R4, 0x10, RZ ;  /* 0x0000001004047810 */ /* 0x000fe20007ffe0ff */
[----:B-----5:R-:W-:-:S05]  /*05f0*/  IMAD R17, R12, R17, RZ ;  /* 0x000000110c117224 */ /* 0x020fca00078e02ff */
[----:B------:R4:W-:Y:S04]  /*0600*/  STG.E desc[UR12][R10.64+0x18], R17 ;  /* 0x000018110a007986 */ /* 0x0009e8000c10190c */
[----:B------:R-:W2:Y:S04]  /*0610*/  LDG.E R12, desc[UR12][R6.64+0x1c] ;  /* 0x00001c0c060c7981 */ /* 0x000ea8000c1e1900 */
[----:B---3--:R-:W2:Y:S01]  /*0620*/  LDG.E R19, desc[UR12][R8.64+0x1c] ;  /* 0x00001c0c08137981 */ /* 0x008ea2000c1e1900 */
[----:B------:R-:W-:Y:S02]  /*0630*/  ISETP.NE.AND P1, PT, R4, RZ, PT ;  /* 0x000000ff0400720c */ /* 0x000fe40003f25270 */
[----:B------:R-:W-:Y:S01]  /*0640*/  IADD3 R2, PT, PT, R2, 0x10, RZ ;  /* 0x0000001002027810 */ /* 0x000fe20007ffe0ff */
[----:B--2---:R-:W-:-:S05]  /*0650*/  IMAD R19, R12, R19, RZ ;  /* 0x000000130c137224 */ /* 0x004fca00078e02ff */
[----:B------:R4:W-:Y:S05]  /*0660*/  STG.E desc[UR12][R10.64+0x1c], R19 ;  /* 0x00001c130a007986 */ /* 0x0009ea000c10190c */
[----:B------:R-:W-:Y:S05]  /*0670*/  @P1 BRA `(.L_x_8) ;  /* 0xfffffff800cc1947 */ /* 0x000fea000383ffff */
.L_x_7:
[----:B0-----:R-:W-:Y:S05]  /*0680*/  @!P0 EXIT ;  /* 0x000000000000894d */ /* 0x001fea0003800000 */
[----:B------:R-:W-:Y:S02]  /*0690*/  ISETP.GE.U32.AND P0, PT, R14, 0x8, PT ;  /* 0x000000080e00780c */ /* 0x000fe40003f06070 */
[----:B------:R-:W-:-:S04]  /*06a0*/  LOP3.LUT R4, R5, 0x7, RZ, 0xc0, !PT ;  /* 0x0000000705047812 */ /* 0x000fc800078ec0ff */
[----:B------:R-:W-:-:S07]  /*06b0*/  ISETP.NE.AND P1, PT, R4, RZ, PT ;  /* 0x000000ff0400720c */ /* 0x000fce0003f25270 */
[----:B------:R-:W-:Y:S06]  /*06c0*/  @!P0 BRA `(.L_x_9) ;  /* 0x0000000000a08947 */ /* 0x000fec0003800000 */
[----:B------:R-:W0:Y:S01]  /*06d0*/  LDC.64 R6, c[0x0][0x380] ;  /* 0x0000e000ff067b82 */ /* 0x000e220000000a00 */
[----:B----4-:R-:W-:-:S07]  /*06e0*/  IADD3 R13, PT, PT, R0, R3, RZ ;  /* 0x00000003000d7210 */ /* 0x010fce0007ffe0ff */
[----:B------:R-:W1:Y:S08]  /*06f0*/  LDC.64 R8, c[0x0][0x388] ;  /* 0x0000e200ff087b82 */ /* 0x000e700000000a00 */
[----:B------:R-:W2:Y:S01]  /*0700*/  LDC.64 R10, c[0x0][0x390] ;  /* 0x0000e400ff0a7b82 */ /* 0x000ea20000000a00 */
[----:B0-----:R-:W-:-:S05]  /*0710*/  IMAD.WIDE R6, R13, 0x4, R6 ;  /* 0x000000040d067825 */ /* 0x001fca00078e0206 */
[----:B------:R-:W3:Y:S01]  /*0720*/  LDG.E R2, desc[UR12][R6.64] ;  /* 0x0000000c06027981 */ /* 0x000ee2000c1e1900 */
[----:B-1----:R-:W-:-:S05]  /*0730*/  IMAD.WIDE R8, R13, 0x4, R8 ;  /* 0x000000040d087825 */ /* 0x002fca00078e0208 */
[----:B------:R-:W3:Y:S01]  /*0740*/  LDG.E R15, desc[UR12][R8.64] ;  /* 0x0000000c080f7981 */ /* 0x000ee2000c1e1900 */
[----:B--2---:R-:W-:-:S04]  /*0750*/  IMAD.WIDE R10, R13, 0x4, R10 ;  /* 0x000000040d0a7825 */ /* 0x004fc800078e020a */
[----:B---3--:R-:W-:-:S05]  /*0760*/  IMAD R15, R2, R15, RZ ;  /* 0x0000000f020f7224 */ /* 0x008fca00078e02ff */
        /* <DEDUP_REMOVED lines=25> */
[----:B------:R-:W2:Y:S04]  /*0900*/  LDG.E R2, desc[UR12][R6.64+0x1c] ;  /* 0x00001c0c06027981 */ /* 0x000ea8000c1e1900 */
[----:B---3--:R-:W2:Y:S01]  /*0910*/  LDG.E R19, desc[UR12][R8.64+0x1c] ;  /* 0x00001c0c08137981 */ /* 0x008ea2000c1e1900 */
[----:B------:R-:W-:Y:S01]  /*0920*/  IADD3 R3, PT, PT, R3, 0x8, RZ ;  /* 0x0000000803037810 */ /* 0x000fe20007ffe0ff */
[----:B--2---:R-:W-:-:S05]  /*0930*/  IMAD R19, R2, R19, RZ ;  /* 0x0000001302137224 */ /* 0x004fca00078e02ff */
[----:B------:R0:W-:Y:S02]  /*0940*/  STG.E desc[UR12][R10.64+0x1c], R19 ;  /* 0x00001c130a007986 */ /* 0x0001e4000c10190c */
.L_x_9:
[----:B------:R-:W-:Y:S05]  /*0950*/  @!P1 EXIT ;  /* 0x000000000000994d */ /* 0x000fea0003800000 */
[----:B------:R-:W-:Y:S02]  /*0960*/  ISETP.GE.U32.AND P0, PT, R4, 0x4, PT ;  /* 0x000000040400780c */ /* 0x000fe40003f06070 */
[----:B------:R-:W-:-:S04]  /*0970*/  LOP3.LUT R2, R5, 0x3, RZ, 0xc0, !PT ;  /* 0x0000000305027812 */ /* 0x000fc800078ec0ff */
[----:B------:R-:W-:-:S07]  /*0980*/  ISETP.NE.AND P1, PT, R2, RZ, PT ;  /* 0x000000ff0200720c */ /* 0x000fce0003f25270 */
[----:B------:R-:W-:Y:S06]  /*0990*/  @!P0 BRA `(.L_x_10) ;  /* 0x0000000000608947 */ /* 0x000fec0003800000 */
[----:B------:R-:W1:Y:S01]  /*09a0*/  LDC.64 R4, c[0x0][0x380] ;  /* 0x0000e000ff047b82 */ /* 0x000e620000000a00 */
[----:B0---4-:R-:W-:-:S07]  /*09b0*/  IADD3 R13, PT, PT, R0, R3, RZ ;  /* 0x00000003000d7210 */ /* 0x011fce0007ffe0ff */
[----:B------:R-:W0:Y:S08]  /*09c0*/  LDC.64 R6, c[0x0][0x388] ;  /* 0x0000e200ff067b82 */ /* 0x000e300000000a00 */
[----:B------:R-:W2:Y:S01]  /*09d0*/  LDC.64 R8, c[0x0][0x390] ;  /* 0x0000e400ff087b82 */ /* 0x000ea20000000a00 */
[----:B-1----:R-:W-:-:S05]  /*09e0*/  IMAD.WIDE R4, R13, 0x4, R4 ;  /* 0x000000040d047825 */ /* 0x002fca00078e0204 */
[----:B------:R-:W3:Y:S01]  /*09f0*/  LDG.E R10, desc[UR12][R4.64] ;  /* 0x0000000c040a7981 */ /* 0x000ee2000c1e1900 */
[----:B0-----:R-:W-:-:S05]  /*0a00*/  IMAD.WIDE R6, R13, 0x4, R6 ;  /* 0x000000040d067825 */ /* 0x001fca00078e0206 */
        /* <DEDUP_REMOVED lines=12> */
[----:B------:R-:W2:Y:S04]  /*0ad0*/  LDG.E R10, desc[UR12][R4.64+0xc] ;  /* 0x00000c0c040a7981 */ /* 0x000ea8000c1e1900 */
[----:B------:R-:W2:Y:S01]  /*0ae0*/  LDG.E R17, desc[UR12][R6.64+0xc] ;  /* 0x00000c0c06117981 */ /* 0x000ea2000c1e1900 */
[----:B------:R-:W-:Y:S01]  /*0af0*/  IADD3 R3, PT, PT, R3, 0x4, RZ ;  /* 0x0000000403037810 */ /* 0x000fe20007ffe0ff */
[----:B--2---:R-:W-:-:S05]  /*0b00*/  IMAD R17, R10, R17, RZ ;  /* 0x000000110a117224 */ /* 0x004fca00078e02ff */
[----:B------:R1:W-:Y:S02]  /*0b10*/  STG.E desc[UR12][R8.64+0xc], R17 ;  /* 0x00000c1108007986 */ /* 0x0003e4000c10190c */
.L_x_10:
[----:B------:R-:W-:Y:S05]  /*0b20*/  @!P1 EXIT ;  /* 0x000000000000994d */ /* 0x000fea0003800000 */
[----:B-1----:R-:W1:Y:S01]  /*0b30*/  LDC.64 R8, c[0x0][0x390] ;  /* 0x0000e400ff087b82 */ /* 0x002e620000000a00 */
[----:B0---4-:R-:W-:Y:S02]  /*0b40*/  IADD3 R15, PT, PT, R0, R3, RZ ;  /* 0x00000003000f7210 */ /* 0x011fe40007ffe0ff */
[----:B------:R-:W-:-:S05]  /*0b50*/  IADD3 R0, PT, PT, -R2, RZ, RZ ;  /* 0x000000ff02007210 */ /* 0x000fca0007ffe1ff */
[----:B------:R-:W0:Y:S08]  /*0b60*/  LDC.64 R12, c[0x0][0x380] ;  /* 0x0000e000ff0c7b82 */ /* 0x000e300000000a00 */
[----:B------:R-:W2:Y:S02]  /*0b70*/  LDC.64 R10, c[0x0][0x388] ;  /* 0x0000e200ff0a7b82 */ /* 0x000ea40000000a00 */
.L_x_11:
[----:B--2---:R-:W-:-:S04]  /*0b80*/  IMAD.WIDE R4, R15, 0x4, R10 ;  /* 0x000000040f047825 */ /* 0x004fc800078e020a */
[C---:B0-----:R-:W-:Y:S02]  /*0b90*/  IMAD.WIDE R6, R15.reuse, 0x4, R12 ;  /* 0x000000040f067825 */ /* 0x041fe400078e020c */
[----:B------:R-:W2:Y:S04]  /*0ba0*/  LDG.E R5, desc[UR12][R4.64] ;  /* 0x0000000c04057981 */ /* 0x000ea8000c1e1900 */
[----:B------:R-:W2:Y:S01]  /*0bb0*/  LDG.E R6, desc[UR12][R6.64] ;  /* 0x0000000c06067981 */ /* 0x000ea2000c1e1900 */
[----:B------:R-:W-:Y:S01]  /*0bc0*/  IADD3 R0, PT, PT, R0, 0x1, RZ ;  /* 0x0000000100007810 */ /* 0x000fe20007ffe0ff */
[C---:B-1-3--:R-:W-:Y:S01]  /*0bd0*/  IMAD.WIDE R2, R15.reuse, 0x4, R8 ;  /* 0x000000040f027825 */ /* 0x04afe200078e0208 */
[----:B------:R-:W-:Y:S02]  /*0be0*/  IADD3 R15, PT, PT, R15, 0x1, RZ ;  /* 0x000000010f0f7810 */ /* 0x000fe40007ffe0ff */
[----:B------:R-:W-:Y:S01]  /*0bf0*/  ISETP.NE.AND P0, PT, R0, RZ, PT ;  /* 0x000000ff0000720c */ /* 0x000fe20003f05270 */
[----:B--2---:R-:W-:-:S05]  /*0c00*/  IMAD R17, R6, R5, RZ ;  /* 0x0000000506117224 */ /* 0x004fca00078e02ff */
[----:B------:R3:W-:Y:S07]  /*0c10*/  STG.E desc[UR12][R2.64], R17 ;  /* 0x0000001102007986 */ /* 0x0007ee000c10190c */
[----:B------:R-:W-:Y:S05]  /*0c20*/  @P0 BRA `(.L_x_11) ;  /* 0xfffffffc00d40947 */ /* 0x000fea000383ffff */
[----:B------:R-:W-:Y:S05]  /*0c30*/  EXIT ;  /* 0x000000000000794d */ /* 0x000fea0003800000 */
.L_x_12:
        /* <DEDUP_REMOVED lines=12> */
.L_x_15:


//--------------------- .nv.shared.reserved.0     --------------------------
	.section	.nv.shared.reserved.0,"aw",@nobits
	.weak		__nv_reservedSMEM_offset_0_alias
	.size		__nv_reservedSMEM_offset_0_alias, 0, 64
	.other		__nv_reservedSMEM_offset_0_alias,@"STO_CUDA_RESERVED_SHARED STV_DEFAULT"
__nv_reservedSMEM_offset_0_alias:
	.zero		0
	.zero		64


//--------------------- .nv.constant0._Z10mulElementPiS_S_i --------------------------
	.section	.nv.constant0._Z10mulElementPiS_S_i,"a",@progbits
	.sectionflags	@""
	.align	4
.nv.constant0._Z10mulElementPiS_S_i:
	.zero		924


//--------------------- .nv.constant0._Z6mulColPiS_S_ii --------------------------
	.section	.nv.constant0._Z6mulColPiS_S_ii,"a",@progbits
	.sectionflags	@""
	.align	4
.nv.constant0._Z6mulColPiS_S_ii:
	.zero		928


//--------------------- .nv.constant0._Z6mulRowPiS_S_ii --------------------------
	.section	.nv.constant0._Z6mulRowPiS_S_ii,"a",@progbits
	.sectionflags	@""
	.align	4
.nv.constant0._Z6mulRowPiS_S_ii:
	.zero		928


//--------------------- SYMBOLS --------------------------

	.type		.nv.reservedSmem.offset0,@object
	.size		.nv.reservedSmem.offset0,0x4
